//
// Generated by NVIDIA NVVM Compiler
//
// Compiler Build ID: CL-36424714
// Cuda compilation tools, release 13.0, V13.0.88
// Based on NVVM 20.0.0
//

.version 9.0
.target sm_100
.address_size 64

	// .globl	_Z33matrix_multiplication_tensor_corePKfS0_Pfiii
// _ZZ33matrix_multiplication_tensor_corePKfS0_PfiiiE2As has been demoted
// _ZZ33matrix_multiplication_tensor_corePKfS0_PfiiiE2Bs has been demoted

.visible .entry _Z33matrix_multiplication_tensor_corePKfS0_Pfiii(
	.param .u64 .ptr .align 1 _Z33matrix_multiplication_tensor_corePKfS0_Pfiii_param_0,
	.param .u64 .ptr .align 1 _Z33matrix_multiplication_tensor_corePKfS0_Pfiii_param_1,
	.param .u64 .ptr .align 1 _Z33matrix_multiplication_tensor_corePKfS0_Pfiii_param_2,
	.param .u32 _Z33matrix_multiplication_tensor_corePKfS0_Pfiii_param_3,
	.param .u32 _Z33matrix_multiplication_tensor_corePKfS0_Pfiii_param_4,
	.param .u32 _Z33matrix_multiplication_tensor_corePKfS0_Pfiii_param_5
)
{
	.reg .pred 	%p<57>;
	.reg .b32 	%r<228>;
	.reg .b32 	%f<619>;
	.reg .b64 	%rd<65>;
	// demoted variable
	.shared .align 4 .b8 _ZZ33matrix_multiplication_tensor_corePKfS0_PfiiiE2As[18432];
	// demoted variable
	.shared .align 4 .b8 _ZZ33matrix_multiplication_tensor_corePKfS0_PfiiiE2Bs[16896];
	ld.param.u64 	%rd13, [_Z33matrix_multiplication_tensor_corePKfS0_Pfiii_param_0];
	ld.param.u64 	%rd14, [_Z33matrix_multiplication_tensor_corePKfS0_Pfiii_param_1];
	ld.param.u64 	%rd12, [_Z33matrix_multiplication_tensor_corePKfS0_Pfiii_param_2];
	ld.param.u32 	%r72, [_Z33matrix_multiplication_tensor_corePKfS0_Pfiii_param_3];
	ld.param.u32 	%r73, [_Z33matrix_multiplication_tensor_corePKfS0_Pfiii_param_4];
	ld.param.u32 	%r74, [_Z33matrix_multiplication_tensor_corePKfS0_Pfiii_param_5];
	cvta.to.global.u64 	%rd1, %rd13;
	cvta.to.global.u64 	%rd2, %rd14;
	mov.u32 	%r1, %tid.x;
	mov.u32 	%r2, %ctaid.x;
	mov.u32 	%r3, %ctaid.y;
	shr.u32 	%r214, %r1, 5;
	shr.u32 	%r5, %r1, 7;
	and.b32  	%r6, %r214, 3;
	setp.lt.s32 	%p1, %r74, 1;
	mov.f32 	%f555, 0f00000000;
	mov.f32 	%f556, %f555;
	mov.f32 	%f557, %f555;
	mov.f32 	%f558, %f555;
	mov.f32 	%f559, %f555;
	mov.f32 	%f560, %f555;
	mov.f32 	%f561, %f555;
	mov.f32 	%f562, %f555;
	mov.f32 	%f563, %f555;
	mov.f32 	%f564, %f555;
	mov.f32 	%f565, %f555;
	mov.f32 	%f566, %f555;
	mov.f32 	%f567, %f555;
	mov.f32 	%f568, %f555;
	mov.f32 	%f569, %f555;
	mov.f32 	%f570, %f555;
	mov.f32 	%f571, %f555;
	mov.f32 	%f572, %f555;
	mov.f32 	%f573, %f555;
	mov.f32 	%f574, %f555;
	mov.f32 	%f575, %f555;
	mov.f32 	%f576, %f555;
	mov.f32 	%f577, %f555;
	mov.f32 	%f578, %f555;
	mov.f32 	%f579, %f555;
	mov.f32 	%f580, %f555;
	mov.f32 	%f581, %f555;
	mov.f32 	%f582, %f555;
	mov.f32 	%f583, %f555;
	mov.f32 	%f584, %f555;
	mov.f32 	%f585, %f555;
	mov.f32 	%f586, %f555;
	mov.f32 	%f587, %f555;
	mov.f32 	%f588, %f555;
	mov.f32 	%f589, %f555;
	mov.f32 	%f590, %f555;
	mov.f32 	%f591, %f555;
	mov.f32 	%f592, %f555;
	mov.f32 	%f593, %f555;
	mov.f32 	%f594, %f555;
	mov.f32 	%f595, %f555;
	mov.f32 	%f596, %f555;
	mov.f32 	%f597, %f555;
	mov.f32 	%f598, %f555;
	mov.f32 	%f599, %f555;
	mov.f32 	%f600, %f555;
	mov.f32 	%f601, %f555;
	mov.f32 	%f602, %f555;
	mov.f32 	%f603, %f555;
	mov.f32 	%f604, %f555;
	mov.f32 	%f605, %f555;
	mov.f32 	%f606, %f555;
	mov.f32 	%f607, %f555;
	mov.f32 	%f608, %f555;
	mov.f32 	%f609, %f555;
	mov.f32 	%f610, %f555;
	mov.f32 	%f611, %f555;
	mov.f32 	%f612, %f555;
	mov.f32 	%f613, %f555;
	mov.f32 	%f614, %f555;
	mov.f32 	%f615, %f555;
	mov.f32 	%f616, %f555;
	mov.f32 	%f617, %f555;
	mov.f32 	%f618, %f555;
	@%p1 bra 	$L__BB0_31;
	shl.b32 	%r76, %r1, 2;
	and.b32  	%r216, %r76, 28;
	shl.b32 	%r77, %r3, 7;
	and.b32  	%r78, %r76, 124;
	shl.b32 	%r79, %r2, 7;
	or.b32  	%r8, %r78, %r79;
	shl.b32 	%r80, %r5, 6;
	shl.b32 	%r81, %r6, 5;
	shr.u32 	%r82, %r1, 3;
	or.b32  	%r9, %r82, %r77;
	mov.u32 	%r83, _ZZ33matrix_multiplication_tensor_corePKfS0_PfiiiE2As;
	mad.lo.s32 	%r84, %r82, 144, %r83;
	shl.b32 	%r85, %r1, 4;
	and.b32  	%r86, %r85, 112;
	add.s32 	%r10, %r84, %r86;
	add.s32 	%r87, %r1, 256;
	shr.u32 	%r88, %r87, 3;
	add.s32 	%r11, %r88, %r77;
	mad.lo.s32 	%r89, %r88, 144, %r83;
	add.s32 	%r12, %r89, %r86;
	add.s32 	%r90, %r1, 512;
	shr.u32 	%r91, %r90, 3;
	add.s32 	%r13, %r91, %r77;
	mad.lo.s32 	%r92, %r91, 144, %r83;
	add.s32 	%r14, %r92, %r86;
	add.s32 	%r93, %r1, 768;
	shr.u32 	%r94, %r93, 3;
	add.s32 	%r15, %r94, %r77;
	mad.lo.s32 	%r95, %r94, 144, %r83;
	add.s32 	%r16, %r95, %r86;
	mov.u32 	%r96, _ZZ33matrix_multiplication_tensor_corePKfS0_PfiiiE2Bs;
	mad.lo.s32 	%r97, %r214, 528, %r96;
	and.b32  	%r98, %r85, 496;
	add.s32 	%r17, %r97, %r98;
	shr.u32 	%r221, %r87, 5;
	mad.lo.s32 	%r99, %r221, 528, %r96;
	add.s32 	%r19, %r99, %r98;
	shr.u32 	%r223, %r90, 5;
	mad.lo.s32 	%r100, %r223, 528, %r96;
	add.s32 	%r21, %r100, %r98;
	shr.u32 	%r225, %r93, 5;
	mad.lo.s32 	%r101, %r225, 528, %r96;
	add.s32 	%r23, %r101, %r98;
	mul.wide.u32 	%rd15, %r80, 144;
	cvt.u64.u32 	%rd16, %r83;
	cvta.shared.u64 	%rd17, %rd16;
	add.s64 	%rd3, %rd17, %rd15;
	mul.wide.u32 	%rd18, %r81, 4;
	cvt.u64.u32 	%rd19, %r96;
	cvta.shared.u64 	%rd20, %rd19;
	add.s64 	%rd4, %rd20, %rd18;
	add.s64 	%rd5, %rd3, 4640;
	add.s64 	%rd6, %rd3, 6944;
	add.s64 	%rd7, %rd4, 4224;
	add.s64 	%rd8, %rd4, 4288;
	add.s64 	%rd9, %rd3, 64;
	add.s64 	%rd10, %rd3, 2368;
	add.s64 	%rd11, %rd3, 4672;
	mad.lo.s32 	%r102, %r73, %r225, %r79;
	add.s32 	%r226, %r102, %r78;
	shl.b32 	%r25, %r73, 5;
	mad.lo.s32 	%r103, %r73, %r223, %r79;
	add.s32 	%r224, %r103, %r78;
	mad.lo.s32 	%r104, %r73, %r221, %r79;
	add.s32 	%r222, %r104, %r78;
	mad.lo.s32 	%r220, %r15, %r74, %r216;
	mad.lo.s32 	%r219, %r13, %r74, %r216;
	mad.lo.s32 	%r218, %r11, %r74, %r216;
	mad.lo.s32 	%r217, %r9, %r74, %r216;
	mad.lo.s32 	%r105, %r73, %r214, %r79;
	add.s32 	%r215, %r105, %r78;
	mov.b32 	%r227, 0;
	mov.f32 	%f555, 0f00000000;
$L__BB0_2:
	setp.ge.s32 	%p2, %r9, %r72;
	setp.ge.s32 	%p3, %r216, %r74;
	mov.f32 	%f523, 0f00000000;
	or.pred  	%p4, %p2, %p3;
	mov.f32 	%f524, %f523;
	mov.f32 	%f525, %f523;
	mov.f32 	%f526, %f523;
	@%p4 bra 	$L__BB0_4;
	mul.wide.u32 	%rd21, %r217, 4;
	add.s64 	%rd22, %rd1, %rd21;
	ld.global.nc.v4.f32 	{%f526, %f525, %f524, %f523}, [%rd22];
$L__BB0_4:
	setp.gt.u32 	%p5, %r1, 767;
	st.shared.f32 	[%r10], %f526;
	st.shared.f32 	[%r10+4], %f525;
	st.shared.f32 	[%r10+8], %f524;
	st.shared.f32 	[%r10+12], %f523;
	@%p5 bra 	$L__BB0_8;
	setp.ge.s32 	%p7, %r11, %r72;
	mov.f32 	%f527, 0f00000000;
	or.pred  	%p8, %p7, %p3;
	mov.f32 	%f528, %f527;
	mov.f32 	%f529, %f527;
	mov.f32 	%f530, %f527;
	@%p8 bra 	$L__BB0_7;
	mul.wide.u32 	%rd23, %r218, 4;
	add.s64 	%rd24, %rd1, %rd23;
	ld.global.nc.v4.f32 	{%f530, %f529, %f528, %f527}, [%rd24];
$L__BB0_7:
	st.shared.f32 	[%r12], %f530;
	st.shared.f32 	[%r12+4], %f529;
	st.shared.f32 	[%r12+8], %f528;
	st.shared.f32 	[%r12+12], %f527;
$L__BB0_8:
	setp.gt.u32 	%p9, %r1, 511;
	@%p9 bra 	$L__BB0_12;
	setp.ge.s32 	%p11, %r13, %r72;
	mov.f32 	%f531, 0f00000000;
	or.pred  	%p12, %p11, %p3;
	mov.f32 	%f532, %f531;
	mov.f32 	%f533, %f531;
	mov.f32 	%f534, %f531;
	@%p12 bra 	$L__BB0_11;
	mul.wide.u32 	%rd25, %r219, 4;
	add.s64 	%rd26, %rd1, %rd25;
	ld.global.nc.v4.f32 	{%f534, %f533, %f532, %f531}, [%rd26];
$L__BB0_11:
	st.shared.f32 	[%r14], %f534;
	st.shared.f32 	[%r14+4], %f533;
	st.shared.f32 	[%r14+8], %f532;
	st.shared.f32 	[%r14+12], %f531;
$L__BB0_12:
	setp.gt.u32 	%p13, %r1, 255;
	@%p13 bra 	$L__BB0_16;
	setp.ge.s32 	%p15, %r15, %r72;
	mov.f32 	%f535, 0f00000000;
	or.pred  	%p16, %p15, %p3;
	mov.f32 	%f536, %f535;
	mov.f32 	%f537, %f535;
	mov.f32 	%f538, %f535;
	@%p16 bra 	$L__BB0_15;
	mul.wide.u32 	%rd27, %r220, 4;
	add.s64 	%rd28, %rd1, %rd27;
	ld.global.nc.v4.f32 	{%f538, %f537, %f536, %f535}, [%rd28];
$L__BB0_15:
	st.shared.f32 	[%r16], %f538;
	st.shared.f32 	[%r16+4], %f537;
	st.shared.f32 	[%r16+8], %f536;
	st.shared.f32 	[%r16+12], %f535;
$L__BB0_16:
	setp.ge.s32 	%p17, %r8, %r73;
	setp.ge.s32 	%p18, %r214, %r74;
	mov.f32 	%f539, 0f00000000;
	or.pred  	%p19, %p18, %p17;
	mov.f32 	%f540, %f539;
	mov.f32 	%f541, %f539;
	mov.f32 	%f542, %f539;
	@%p19 bra 	$L__BB0_18;
	mul.wide.s32 	%rd29, %r215, 4;
	add.s64 	%rd30, %rd2, %rd29;
	ld.global.nc.v4.f32 	{%f542, %f541, %f540, %f539}, [%rd30];
$L__BB0_18:
	st.shared.f32 	[%r17], %f542;
	st.shared.f32 	[%r17+4], %f541;
	st.shared.f32 	[%r17+8], %f540;
	st.shared.f32 	[%r17+12], %f539;
	@%p5 bra 	$L__BB0_22;
	setp.ge.s32 	%p22, %r221, %r74;
	mov.f32 	%f543, 0f00000000;
	or.pred  	%p23, %p22, %p17;
	mov.f32 	%f544, %f543;
	mov.f32 	%f545, %f543;
	mov.f32 	%f546, %f543;
	@%p23 bra 	$L__BB0_21;
	mul.wide.s32 	%rd31, %r222, 4;
	add.s64 	%rd32, %rd2, %rd31;
	ld.global.nc.v4.f32 	{%f546, %f545, %f544, %f543}, [%rd32];
$L__BB0_21:
	st.shared.f32 	[%r19], %f546;
	st.shared.f32 	[%r19+4], %f545;
	st.shared.f32 	[%r19+8], %f544;
	st.shared.f32 	[%r19+12], %f543;
$L__BB0_22:
	@%p9 bra 	$L__BB0_26;
	setp.ge.s32 	%p26, %r223, %r74;
	mov.f32 	%f547, 0f00000000;
	or.pred  	%p27, %p26, %p17;
	mov.f32 	%f548, %f547;
	mov.f32 	%f549, %f547;
	mov.f32 	%f550, %f547;
	@%p27 bra 	$L__BB0_25;
	mul.wide.s32 	%rd33, %r224, 4;
	add.s64 	%rd34, %rd2, %rd33;
	ld.global.nc.v4.f32 	{%f550, %f549, %f548, %f547}, [%rd34];
$L__BB0_25:
	st.shared.f32 	[%r21], %f550;
	st.shared.f32 	[%r21+4], %f549;
	st.shared.f32 	[%r21+8], %f548;
	st.shared.f32 	[%r21+12], %f547;
$L__BB0_26:
	@%p13 bra 	$L__BB0_30;
	setp.ge.s32 	%p30, %r225, %r74;
	mov.f32 	%f551, 0f00000000;
	or.pred  	%p31, %p30, %p17;
	mov.f32 	%f552, %f551;
	mov.f32 	%f553, %f551;
	mov.f32 	%f554, %f551;
	@%p31 bra 	$L__BB0_29;
	mul.wide.s32 	%rd35, %r226, 4;
	add.s64 	%rd36, %rd2, %rd35;
	ld.global.nc.v4.f32 	{%f554, %f553, %f552, %f551}, [%rd36];
$L__BB0_29:
	st.shared.f32 	[%r23], %f554;
	st.shared.f32 	[%r23+4], %f553;
	st.shared.f32 	[%r23+8], %f552;
	st.shared.f32 	[%r23+12], %f551;
$L__BB0_30:
	bar.sync 	0;
	mov.b32 	%r106, 36;
	wmma.load.a.sync.aligned.row.m16n16k8.tf32 	{%r107, %r108, %r109, %r110}, [%rd3], %r106;
	wmma.load.a.sync.aligned.row.m16n16k8.tf32 	{%r111, %r112, %r113, %r114}, [%rd3+2304], %r106;
	wmma.load.a.sync.aligned.row.m16n16k8.tf32 	{%r115, %r116, %r117, %r118}, [%rd3+4608], %r106;
	wmma.load.a.sync.aligned.row.m16n16k8.tf32 	{%r119, %r120, %r121, %r122}, [%rd3+6912], %r106;
	mov.b32 	%r123, 132;
	wmma.load.b.sync.aligned.row.m16n16k8.tf32 	{%r124, %r125, %r126, %r127}, [%rd4], %r123;
	wmma.load.b.sync.aligned.row.m16n16k8.tf32 	{%r128, %r129, %r130, %r131}, [%rd4+64], %r123;
	wmma.mma.sync.aligned.row.row.m16n16k8.f32.tf32.tf32.f32 {%f267, %f268, %f269, %f270, %f271, %f272, %f273, %f274}, {%r107, %r108, %r109, %r110}, {%r124, %r125, %r126, %r127}, {%f618, %f617, %f616, %f615, %f614, %f613, %f612, %f611};
	wmma.mma.sync.aligned.row.row.m16n16k8.f32.tf32.tf32.f32 {%f275, %f276, %f277, %f278, %f279, %f280, %f281, %f282}, {%r107, %r108, %r109, %r110}, {%r128, %r129, %r130, %r131}, {%f610, %f609, %f608, %f607, %f606, %f605, %f604, %f603};
	wmma.mma.sync.aligned.row.row.m16n16k8.f32.tf32.tf32.f32 {%f283, %f284, %f285, %f286, %f287, %f288, %f289, %f290}, {%r111, %r112, %r113, %r114}, {%r124, %r125, %r126, %r127}, {%f602, %f601, %f600, %f599, %f598, %f597, %f596, %f595};
	wmma.mma.sync.aligned.row.row.m16n16k8.f32.tf32.tf32.f32 {%f291, %f292, %f293, %f294, %f295, %f296, %f297, %f298}, {%r111, %r112, %r113, %r114}, {%r128, %r129, %r130, %r131}, {%f594, %f593, %f592, %f591, %f590, %f589, %f588, %f587};
	wmma.mma.sync.aligned.row.row.m16n16k8.f32.tf32.tf32.f32 {%f299, %f300, %f301, %f302, %f303, %f304, %f305, %f306}, {%r115, %r116, %r117, %r118}, {%r124, %r125, %r126, %r127}, {%f586, %f585, %f584, %f583, %f582, %f581, %f580, %f579};
	wmma.mma.sync.aligned.row.row.m16n16k8.f32.tf32.tf32.f32 {%f307, %f308, %f309, %f310, %f311, %f312, %f313, %f314}, {%r115, %r116, %r117, %r118}, {%r128, %r129, %r130, %r131}, {%f578, %f577, %f576, %f575, %f574, %f573, %f572, %f571};
	wmma.mma.sync.aligned.row.row.m16n16k8.f32.tf32.tf32.f32 {%f315, %f316, %f317, %f318, %f319, %f320, %f321, %f322}, {%r119, %r120, %r121, %r122}, {%r124, %r125, %r126, %r127}, {%f570, %f569, %f568, %f567, %f566, %f565, %f564, %f563};
	wmma.mma.sync.aligned.row.row.m16n16k8.f32.tf32.tf32.f32 {%f323, %f324, %f325, %f326, %f327, %f328, %f329, %f330}, {%r119, %r120, %r121, %r122}, {%r128, %r129, %r130, %r131}, {%f562, %f561, %f560, %f559, %f558, %f557, %f556, %f555};
	wmma.load.a.sync.aligned.row.m16n16k8.tf32 	{%r132, %r133, %r134, %r135}, [%rd3+32], %r106;
	wmma.load.a.sync.aligned.row.m16n16k8.tf32 	{%r136, %r137, %r138, %r139}, [%rd3+2336], %r106;
	wmma.load.a.sync.aligned.row.m16n16k8.tf32 	{%r140, %r141, %r142, %r143}, [%rd5], %r106;
	wmma.load.a.sync.aligned.row.m16n16k8.tf32 	{%r144, %r145, %r146, %r147}, [%rd6], %r106;
	wmma.load.b.sync.aligned.row.m16n16k8.tf32 	{%r148, %r149, %r150, %r151}, [%rd7], %r123;
	wmma.load.b.sync.aligned.row.m16n16k8.tf32 	{%r152, %r153, %r154, %r155}, [%rd8], %r123;
	wmma.mma.sync.aligned.row.row.m16n16k8.f32.tf32.tf32.f32 {%f331, %f332, %f333, %f334, %f335, %f336, %f337, %f338}, {%r132, %r133, %r134, %r135}, {%r148, %r149, %r150, %r151}, {%f267, %f268, %f269, %f270, %f271, %f272, %f273, %f274};
	wmma.mma.sync.aligned.row.row.m16n16k8.f32.tf32.tf32.f32 {%f339, %f340, %f341, %f342, %f343, %f344, %f345, %f346}, {%r132, %r133, %r134, %r135}, {%r152, %r153, %r154, %r155}, {%f275, %f276, %f277, %f278, %f279, %f280, %f281, %f282};
	wmma.mma.sync.aligned.row.row.m16n16k8.f32.tf32.tf32.f32 {%f347, %f348, %f349, %f350, %f351, %f352, %f353, %f354}, {%r136, %r137, %r138, %r139}, {%r148, %r149, %r150, %r151}, {%f283, %f284, %f285, %f286, %f287, %f288, %f289, %f290};
	wmma.mma.sync.aligned.row.row.m16n16k8.f32.tf32.tf32.f32 {%f355, %f356, %f357, %f358, %f359, %f360, %f361, %f362}, {%r136, %r137, %r138, %r139}, {%r152, %r153, %r154, %r155}, {%f291, %f292, %f293, %f294, %f295, %f296, %f297, %f298};
	wmma.mma.sync.aligned.row.row.m16n16k8.f32.tf32.tf32.f32 {%f363, %f364, %f365, %f366, %f367, %f368, %f369, %f370}, {%r140, %r141, %r142, %r143}, {%r148, %r149, %r150, %r151}, {%f299, %f300, %f301, %f302, %f303, %f304, %f305, %f306};
	wmma.mma.sync.aligned.row.row.m16n16k8.f32.tf32.tf32.f32 {%f371, %f372, %f373, %f374, %f375, %f376, %f377, %f378}, {%r140, %r141, %r142, %r143}, {%r152, %r153, %r154, %r155}, {%f307, %f308, %f309, %f310, %f311, %f312, %f313, %f314};
	wmma.mma.sync.aligned.row.row.m16n16k8.f32.tf32.tf32.f32 {%f379, %f380, %f381, %f382, %f383, %f384, %f385, %f386}, {%r144, %r145, %r146, %r147}, {%r148, %r149, %r150, %r151}, {%f315, %f316, %f317, %f318, %f319, %f320, %f321, %f322};
	wmma.mma.sync.aligned.row.row.m16n16k8.f32.tf32.tf32.f32 {%f387, %f388, %f389, %f390, %f391, %f392, %f393, %f394}, {%r144, %r145, %r146, %r147}, {%r152, %r153, %r154, %r155}, {%f323, %f324, %f325, %f326, %f327, %f328, %f329, %f330};
	wmma.load.a.sync.aligned.row.m16n16k8.tf32 	{%r156, %r157, %r158, %r159}, [%rd9], %r106;
	wmma.load.a.sync.aligned.row.m16n16k8.tf32 	{%r160, %r161, %r162, %r163}, [%rd10], %r106;
	wmma.load.a.sync.aligned.row.m16n16k8.tf32 	{%r164, %r165, %r166, %r167}, [%rd11], %r106;
	wmma.load.a.sync.aligned.row.m16n16k8.tf32 	{%r168, %r169, %r170, %r171}, [%rd3+6976], %r106;
	wmma.load.b.sync.aligned.row.m16n16k8.tf32 	{%r172, %r173, %r174, %r175}, [%rd4+8448], %r123;
	wmma.load.b.sync.aligned.row.m16n16k8.tf32 	{%r176, %r177, %r178, %r179}, [%rd4+8512], %r123;
	wmma.mma.sync.aligned.row.row.m16n16k8.f32.tf32.tf32.f32 {%f395, %f396, %f397, %f398, %f399, %f400, %f401, %f402}, {%r156, %r157, %r158, %r159}, {%r172, %r173, %r174, %r175}, {%f331, %f332, %f333, %f334, %f335, %f336, %f337, %f338};
	wmma.mma.sync.aligned.row.row.m16n16k8.f32.tf32.tf32.f32 {%f403, %f404, %f405, %f406, %f407, %f408, %f409, %f410}, {%r156, %r157, %r158, %r159}, {%r176, %r177, %r178, %r179}, {%f339, %f340, %f341, %f342, %f343, %f344, %f345, %f346};
	wmma.mma.sync.aligned.row.row.m16n16k8.f32.tf32.tf32.f32 {%f411, %f412, %f413, %f414, %f415, %f416, %f417, %f418}, {%r160, %r161, %r162, %r163}, {%r172, %r173, %r174, %r175}, {%f347, %f348, %f349, %f350, %f351, %f352, %f353, %f354};
	wmma.mma.sync.aligned.row.row.m16n16k8.f32.tf32.tf32.f32 {%f419, %f420, %f421, %f422, %f423, %f424, %f425, %f426}, {%r160, %r161, %r162, %r163}, {%r176, %r177, %r178, %r179}, {%f355, %f356, %f357, %f358, %f359, %f360, %f361, %f362};
	wmma.mma.sync.aligned.row.row.m16n16k8.f32.tf32.tf32.f32 {%f427, %f428, %f429, %f430, %f431, %f432, %f433, %f434}, {%r164, %r165, %r166, %r167}, {%r172, %r173, %r174, %r175}, {%f363, %f364, %f365, %f366, %f367, %f368, %f369, %f370};
	wmma.mma.sync.aligned.row.row.m16n16k8.f32.tf32.tf32.f32 {%f435, %f436, %f437, %f438, %f439, %f440, %f441, %f442}, {%r164, %r165, %r166, %r167}, {%r176, %r177, %r178, %r179}, {%f371, %f372, %f373, %f374, %f375, %f376, %f377, %f378};
	wmma.mma.sync.aligned.row.row.m16n16k8.f32.tf32.tf32.f32 {%f443, %f444, %f445, %f446, %f447, %f448, %f449, %f450}, {%r168, %r169, %r170, %r171}, {%r172, %r173, %r174, %r175}, {%f379, %f380, %f381, %f382, %f383, %f384, %f385, %f386};
	wmma.mma.sync.aligned.row.row.m16n16k8.f32.tf32.tf32.f32 {%f451, %f452, %f453, %f454, %f455, %f456, %f457, %f458}, {%r168, %r169, %r170, %r171}, {%r176, %r177, %r178, %r179}, {%f387, %f388, %f389, %f390, %f391, %f392, %f393, %f394};
	wmma.load.a.sync.aligned.row.m16n16k8.tf32 	{%r180, %r181, %r182, %r183}, [%rd3+96], %r106;
	wmma.load.a.sync.aligned.row.m16n16k8.tf32 	{%r184, %r185, %r186, %r187}, [%rd3+2400], %r106;
	wmma.load.a.sync.aligned.row.m16n16k8.tf32 	{%r188, %r189, %r190, %r191}, [%rd3+4704], %r106;
	wmma.load.a.sync.aligned.row.m16n16k8.tf32 	{%r192, %r193, %r194, %r195}, [%rd3+7008], %r106;
	wmma.load.b.sync.aligned.row.m16n16k8.tf32 	{%r196, %r197, %r198, %r199}, [%rd4+12672], %r123;
	wmma.load.b.sync.aligned.row.m16n16k8.tf32 	{%r200, %r201, %r202, %r203}, [%rd4+12736], %r123;
	wmma.mma.sync.aligned.row.row.m16n16k8.f32.tf32.tf32.f32 {%f618, %f617, %f616, %f615, %f614, %f613, %f612, %f611}, {%r180, %r181, %r182, %r183}, {%r196, %r197, %r198, %r199}, {%f395, %f396, %f397, %f398, %f399, %f400, %f401, %f402};
	wmma.mma.sync.aligned.row.row.m16n16k8.f32.tf32.tf32.f32 {%f610, %f609, %f608, %f607, %f606, %f605, %f604, %f603}, {%r180, %r181, %r182, %r183}, {%r200, %r201, %r202, %r203}, {%f403, %f404, %f405, %f406, %f407, %f408, %f409, %f410};
	wmma.mma.sync.aligned.row.row.m16n16k8.f32.tf32.tf32.f32 {%f602, %f601, %f600, %f599, %f598, %f597, %f596, %f595}, {%r184, %r185, %r186, %r187}, {%r196, %r197, %r198, %r199}, {%f411, %f412, %f413, %f414, %f415, %f416, %f417, %f418};
	wmma.mma.sync.aligned.row.row.m16n16k8.f32.tf32.tf32.f32 {%f594, %f593, %f592, %f591, %f590, %f589, %f588, %f587}, {%r184, %r185, %r186, %r187}, {%r200, %r201, %r202, %r203}, {%f419, %f420, %f421, %f422, %f423, %f424, %f425, %f426};
	wmma.mma.sync.aligned.row.row.m16n16k8.f32.tf32.tf32.f32 {%f586, %f585, %f584, %f583, %f582, %f581, %f580, %f579}, {%r188, %r189, %r190, %r191}, {%r196, %r197, %r198, %r199}, {%f427, %f428, %f429, %f430, %f431, %f432, %f433, %f434};
	wmma.mma.sync.aligned.row.row.m16n16k8.f32.tf32.tf32.f32 {%f578, %f577, %f576, %f575, %f574, %f573, %f572, %f571}, {%r188, %r189, %r190, %r191}, {%r200, %r201, %r202, %r203}, {%f435, %f436, %f437, %f438, %f439, %f440, %f441, %f442};
	wmma.mma.sync.aligned.row.row.m16n16k8.f32.tf32.tf32.f32 {%f570, %f569, %f568, %f567, %f566, %f565, %f564, %f563}, {%r192, %r193, %r194, %r195}, {%r196, %r197, %r198, %r199}, {%f443, %f444, %f445, %f446, %f447, %f448, %f449, %f450};
	wmma.mma.sync.aligned.row.row.m16n16k8.f32.tf32.tf32.f32 {%f562, %f561, %f560, %f559, %f558, %f557, %f556, %f555}, {%r192, %r193, %r194, %r195}, {%r200, %r201, %r202, %r203}, {%f451, %f452, %f453, %f454, %f455, %f456, %f457, %f458};
	bar.sync 	0;
	add.s32 	%r227, %r227, 32;
	add.s32 	%r226, %r226, %r25;
	add.s32 	%r225, %r225, 32;
	add.s32 	%r224, %r224, %r25;
	add.s32 	%r223, %r223, 32;
	add.s32 	%r222, %r222, %r25;
	add.s32 	%r221, %r221, 32;
	add.s32 	%r220, %r220, 32;
	add.s32 	%r219, %r219, 32;
	add.s32 	%r218, %r218, 32;
	add.s32 	%r217, %r217, 32;
	add.s32 	%r216, %r216, 32;
	add.s32 	%r215, %r215, %r25;
	add.s32 	%r214, %r214, 32;
	setp.lt.s32 	%p32, %r227, %r74;
	@%p32 bra 	$L__BB0_2;
$L__BB0_31:
	shl.b32 	%r204, %r3, 7;
	shl.b32 	%r205, %r5, 6;
	add.s32 	%r61, %r205, %r204;
	shl.b32 	%r206, %r2, 7;
	shl.b32 	%r207, %r6, 5;
	or.b32  	%r208, %r207, %r206;
	setp.ge.s32 	%p33, %r61, %r72;
	mul.lo.s32 	%r63, %r61, %r73;
	setp.ge.s32 	%p34, %r208, %r73;
	or.pred  	%p35, %p33, %p34;
	@%p35 bra 	$L__BB0_33;
	add.s32 	%r209, %r208, %r63;
	mul.wide.s32 	%rd37, %r209, 4;
	add.s64 	%rd38, %rd12, %rd37;
	wmma.store.d.sync.aligned.row.m16n16k8.f32 	[%rd38], {%f618, %f617, %f616, %f615, %f614, %f613, %f612, %f611}, %r73;
$L__BB0_33:
	setp.ge.s32 	%p36, %r61, %r72;
	add.s32 	%r64, %r208, 16;
	setp.ge.s32 	%p37, %r64, %r73;
	or.pred  	%p38, %p36, %p37;
	@%p38 bra 	$L__BB0_35;
	cvt.s64.s32 	%rd39, %r63;
	cvt.u64.u32 	%rd40, %r208;
	add.s64 	%rd41, %rd40, %rd39;
	shl.b64 	%rd42, %rd41, 2;
	add.s64 	%rd43, %rd12, %rd42;
	wmma.store.d.sync.aligned.row.m16n16k8.f32 	[%rd43+64], {%f610, %f609, %f608, %f607, %f606, %f605, %f604, %f603}, %r73;
$L__BB0_35:
	setp.ge.s32 	%p39, %r208, %r73;
	add.s32 	%r65, %r61, 16;
	setp.ge.s32 	%p40, %r65, %r72;
	shl.b32 	%r66, %r73, 4;
	add.s32 	%r67, %r63, %r66;
	or.pred  	%p41, %p40, %p39;
	@%p41 bra 	$L__BB0_37;
	add.s32 	%r210, %r208, %r67;
	mul.wide.s32 	%rd44, %r210, 4;
	add.s64 	%rd45, %rd12, %rd44;
	wmma.store.d.sync.aligned.row.m16n16k8.f32 	[%rd45], {%f602, %f601, %f600, %f599, %f598, %f597, %f596, %f595}, %r73;
$L__BB0_37:
	setp.ge.s32 	%p42, %r65, %r72;
	setp.ge.s32 	%p43, %r64, %r73;
	or.pred  	%p44, %p42, %p43;
	@%p44 bra 	$L__BB0_39;
	cvt.s64.s32 	%rd46, %r67;
	cvt.u64.u32 	%rd47, %r208;
	add.s64 	%rd48, %rd47, %rd46;
	shl.b64 	%rd49, %rd48, 2;
	add.s64 	%rd50, %rd12, %rd49;
	wmma.store.d.sync.aligned.row.m16n16k8.f32 	[%rd50+64], {%f594, %f593, %f592, %f591, %f590, %f589, %f588, %f587}, %r73;
$L__BB0_39:
	setp.ge.s32 	%p45, %r208, %r73;
	add.s32 	%r68, %r61, 32;
	setp.ge.s32 	%p46, %r68, %r72;
	shl.b32 	%r211, %r73, 5;
	add.s32 	%r69, %r211, %r63;
	or.pred  	%p47, %p46, %p45;
	@%p47 bra 	$L__BB0_41;
	add.s32 	%r212, %r208, %r69;
	mul.wide.s32 	%rd51, %r212, 4;
	add.s64 	%rd52, %rd12, %rd51;
	wmma.store.d.sync.aligned.row.m16n16k8.f32 	[%rd52], {%f586, %f585, %f584, %f583, %f582, %f581, %f580, %f579}, %r73;
$L__BB0_41:
	setp.ge.s32 	%p48, %r68, %r72;
	setp.ge.s32 	%p49, %r64, %r73;
	or.pred  	%p50, %p48, %p49;
	@%p50 bra 	$L__BB0_43;
	cvt.s64.s32 	%rd53, %r69;
	cvt.u64.u32 	%rd54, %r208;
	add.s64 	%rd55, %rd54, %rd53;
	shl.b64 	%rd56, %rd55, 2;
	add.s64 	%rd57, %rd12, %rd56;
	wmma.store.d.sync.aligned.row.m16n16k8.f32 	[%rd57+64], {%f578, %f577, %f576, %f575, %f574, %f573, %f572, %f571}, %r73;
$L__BB0_43:
	setp.ge.s32 	%p51, %r208, %r73;
	add.s32 	%r70, %r61, 48;
	setp.ge.s32 	%p52, %r70, %r72;
	add.s32 	%r71, %r69, %r66;
	or.pred  	%p53, %p52, %p51;
	@%p53 bra 	$L__BB0_45;
	add.s32 	%r213, %r208, %r71;
	mul.wide.s32 	%rd58, %r213, 4;
	add.s64 	%rd59, %rd12, %rd58;
	wmma.store.d.sync.aligned.row.m16n16k8.f32 	[%rd59], {%f570, %f569, %f568, %f567, %f566, %f565, %f564, %f563}, %r73;
$L__BB0_45:
	setp.ge.s32 	%p54, %r70, %r72;
	setp.ge.s32 	%p55, %r64, %r73;
	or.pred  	%p56, %p54, %p55;
	@%p56 bra 	$L__BB0_47;
	cvt.s64.s32 	%rd60, %r71;
	cvt.u64.u32 	%rd61, %r208;
	add.s64 	%rd62, %rd61, %rd60;
	shl.b64 	%rd63, %rd62, 2;
	add.s64 	%rd64, %rd12, %rd63;
	wmma.store.d.sync.aligned.row.m16n16k8.f32 	[%rd64+64], {%f562, %f561, %f560, %f559, %f558, %f557, %f556, %f555}, %r73;
$L__BB0_47:
	ret;

}


// ===== COMPILED SASS (sm_100) =====

	.target	sm_100

	.elftype	@"ET_EXEC"


//--------------------- .note.nv.tkinfo           --------------------------
	.section	.note.nv.tkinfo,"",@"SHT_NOTE"
	.sectionflags	@"SHF_NOTE_NV_TKINFO"
	.tkinfo
        /*0018*/ 	.word	0x00000002
        /*0030*/ 	.string	""
        /*0030*/ 	.string	"ptxas"
        /*0030*/ 	.string	"Cuda compilation tools, release 13.0, V13.0.88"
        /*0030*/ 	.string	"Build cuda_13.0.r13.0/compiler.36424714_0"
        /*0030*/ 	.string	"-arch sm_100 -m 64 "



//--------------------- .note.nv.cuinfo           --------------------------
	.section	.note.nv.cuinfo,"",@"SHT_NOTE"
	.sectionflags	@"SHF_NOTE_NV_CUINFO"
        /*0018*/ 	.short	0x0002
        /*001a*/ 	.short	0x0064
        /*001c*/ 	.short	0x0082
	.zero		2


//--------------------- .nv.info                  --------------------------
	.section	.nv.info,"",@"SHT_CUDA_INFO"
	.align	4


	//----- nvinfo : EIATTR_REGCOUNT
	.align		4
        /*0000*/ 	.byte	0x04, 0x2f
        /*0002*/ 	.short	(.L_1 - .L_0)
	.align		4
.L_0:
        /*0004*/ 	.word	index@(_Z33matrix_multiplication_tensor_corePKfS0_Pfiii)
        /*0008*/ 	.word	0x0000008c


	//----- nvinfo : EIATTR_FRAME_SIZE
	.align		4
.L_1:
        /*000c*/ 	.byte	0x04, 0x11
        /*000e*/ 	.short	(.L_3 - .L_2)
	.align		4
.L_2:
        /*0010*/ 	.word	index@(_Z33matrix_multiplication_tensor_corePKfS0_Pfiii)
        /*0014*/ 	.word	0x00000000


	//----- nvinfo : EIATTR_MIN_STACK_SIZE
	.align		4
.L_3:
        /*0018*/ 	.byte	0x04, 0x12
        /*001a*/ 	.short	(.L_5 - .L_4)
	.align		4
.L_4:
        /*001c*/ 	.word	index@(_Z33matrix_multiplication_tensor_corePKfS0_Pfiii)
        /*0020*/ 	.word	0x00000000
.L_5:


//--------------------- .nv.compat                --------------------------
	.section	.nv.compat,"",@"SHT_CUDA_COMPAT_INFO"
	.align	4
        /*0000*/ 	.byte	0x02, 0x09, 0x00, 0x00, 0x02, 0x02, 0x01, 0x00, 0x02, 0x05, 0x05, 0x00, 0x03, 0x07, 0x01, 0x01
        /*0010*/ 	.byte	0x02, 0x03, 0x00, 0x00, 0x02, 0x06, 0x01, 0x00, 0x04, 0x0b, 0x08, 0x00, 0x09, 0x00, 0x00, 0x00
        /*0020*/ 	.byte	0x00, 0x00, 0x00, 0x00


//--------------------- .nv.info._Z33matrix_multiplication_tensor_corePKfS0_Pfiii --------------------------
	.section	.nv.info._Z33matrix_multiplication_tensor_corePKfS0_Pfiii,"",@"SHT_CUDA_INFO"
	.sectionflags	@""
	.align	4


	//----- nvinfo : EIATTR_CUDA_API_VERSION
	.align		4
        /*0000*/ 	.byte	0x04, 0x37
        /*0002*/ 	.short	(.L_7 - .L_6)
.L_6:
        /*0004*/ 	.word	0x00000082


	//----- nvinfo : EIATTR_KPARAM_INFO
	.align		4
.L_7:
        /*0008*/ 	.byte	0x04, 0x17
        /*000a*/ 	.short	(.L_9 - .L_8)
.L_8:
        /*000c*/ 	.word	0x00000000
        /*0010*/ 	.short	0x0005
        /*0012*/ 	.short	0x0020
        /*0014*/ 	.byte	0x00, 0xf0, 0x11, 0x00


	//----- nvinfo : EIATTR_KPARAM_INFO
	.align		4
.L_9:
        /*0018*/ 	.byte	0x04, 0x17
        /*001a*/ 	.short	(.L_11 - .L_10)
.L_10:
        /*001c*/ 	.word	0x00000000
        /*0020*/ 	.short	0x0004
        /*0022*/ 	.short	0x001c
        /*0024*/ 	.byte	0x00, 0xf0, 0x11, 0x00


	//----- nvinfo : EIATTR_KPARAM_INFO
	.align		4
.L_11:
        /*0028*/ 	.byte	0x04, 0x17
        /*002a*/ 	.short	(.L_13 - .L_12)
.L_12:
        /*002c*/ 	.word	0x00000000
        /*0030*/ 	.short	0x0003
        /*0032*/ 	.short	0x0018
        /*0034*/ 	.byte	0x00, 0xf0, 0x11, 0x00


	//----- nvinfo : EIATTR_KPARAM_INFO
	.align		4
.L_13:
        /*0038*/ 	.byte	0x04, 0x17
        /*003a*/ 	.short	(.L_15 - .L_14)
.L_14:
        /*003c*/ 	.word	0x00000000
        /*0040*/ 	.short	0x0002
        /*0042*/ 	.short	0x0010
        /*0044*/ 	.byte	0x00, 0xf5, 0x21, 0x00


	//----- nvinfo : EIATTR_KPARAM_INFO
	.align		4
.L_15:
        /*0048*/ 	.byte	0x04, 0x17
        /*004a*/ 	.short	(.L_17 - .L_16)
.L_16:
        /*004c*/ 	.word	0x00000000
        /*0050*/ 	.short	0x0001
        /*0052*/ 	.short	0x0008
        /*0054*/ 	.byte	0x00, 0xf5, 0x21, 0x00


	//----- nvinfo : EIATTR_KPARAM_INFO
	.align		4
.L_17:
        /*0058*/ 	.byte	0x04, 0x17
        /*005a*/ 	.short	(.L_19 - .L_18)
.L_18:
        /*005c*/ 	.word	0x00000000
        /*0060*/ 	.short	0x0000
        /*0062*/ 	.short	0x0000
        /*0064*/ 	.byte	0x00, 0xf5, 0x21, 0x00


	//----- nvinfo : EIATTR_SPARSE_MMA_MASK
	.align		4
.L_19:
        /*0068*/ 	.byte	0x03, 0x50
        /*006a*/ 	.short	0x0000


	//----- nvinfo : EIATTR_WMMA_USED
	.align		4
        /*006c*/ 	.byte	0x01, 0x2b
	.zero		2


	//----- nvinfo : EIATTR_MAXREG_COUNT
	.align		4
        /*0070*/ 	.byte	0x03, 0x1b
        /*0072*/ 	.short	0x00ff


	//----- nvinfo : EIATTR_NUM_BARRIERS
	.align		4
        /*0074*/ 	.byte	0x02, 0x4c
        /*0076*/ 	.byte	0x01
	.zero		1


	//----- nvinfo : EIATTR_MERCURY_ISA_VERSION
	.align		4
        /*0078*/ 	.byte	0x03, 0x5f
        /*007a*/ 	.short	0x0101


	//----- nvinfo : EIATTR_VRC_CTA_INIT_COUNT
	.align		4
        /*007c*/ 	.byte	0x02, 0x4a
	.zero		1
	.zero		1


	//----- nvinfo : EIATTR_EXIT_INSTR_OFFSETS
	.align		4
        /*0080*/ 	.byte	0x04, 0x1c
        /*0082*/ 	.short	(.L_21 - .L_20)


	//   ....[0]....
.L_20:
        /*0084*/ 	.word	0x000031c0


	//   ....[1]....
        /*0088*/ 	.word	0x00003300


	//----- nvinfo : EIATTR_CRS_STACK_SIZE
	.align		4
.L_21:
        /*008c*/ 	.byte	0x04, 0x1e
        /*008e*/ 	.short	(.L_23 - .L_22)
.L_22:
        /*0090*/ 	.word	0x00000000


	//----- nvinfo : EIATTR_CBANK_PARAM_SIZE
	.align		4
.L_23:
        /*0094*/ 	.byte	0x03, 0x19
        /*0096*/ 	.short	0x0024


	//----- nvinfo : EIATTR_PARAM_CBANK
	.align		4
        /*0098*/ 	.byte	0x04, 0x0a
        /*009a*/ 	.short	(.L_25 - .L_24)
	.align		4
.L_24:
        /*009c*/ 	.word	index@(.nv.constant0._Z33matrix_multiplication_tensor_corePKfS0_Pfiii)
        /*00a0*/ 	.short	0x0380
        /*00a2*/ 	.short	0x0024


	//----- nvinfo : EIATTR_SW_WAR
	.align		4
.L_25:
        /*00a4*/ 	.byte	0x04, 0x36
        /*00a6*/ 	.short	(.L_27 - .L_26)
.L_26:
        /*00a8*/ 	.word	0x00000008
.L_27:


//--------------------- .nv.callgraph             --------------------------
	.section	.nv.callgraph,"",@"SHT_CUDA_CALLGRAPH"
	.align	4
	.sectionentsize	8
	.align		4
        /*0000*/ 	.word	0x00000000
	.align		4
        /*0004*/ 	.word	0xffffffff
	.align		4
        /*0008*/ 	.word	0x00000000
	.align		4
        /*000c*/ 	.word	0xfffffffe
	.align		4
        /*0010*/ 	.word	0x00000000
	.align		4
        /*0014*/ 	.word	0xfffffffd
	.align		4
        /*0018*/ 	.word	0x00000000
	.align		4
        /*001c*/ 	.word	0xfffffffc


//--------------------- .text._Z33matrix_multiplication_tensor_corePKfS0_Pfiii --------------------------
	.section	.text._Z33matrix_multiplication_tensor_corePKfS0_Pfiii,"ax",@progbits
	.align	128
        .global         _Z33matrix_multiplication_tensor_corePKfS0_Pfiii
        .type           _Z33matrix_multiplication_tensor_corePKfS0_Pfiii,@function
        .size           _Z33matrix_multiplication_tensor_corePKfS0_Pfiii,(.L_x_36 - _Z33matrix_multiplication_tensor_corePKfS0_Pfiii)
        .other          _Z33matrix_multiplication_tensor_corePKfS0_Pfiii,@"STO_CUDA_ENTRY STV_DEFAULT"
_Z33matrix_multiplication_tensor_corePKfS0_Pfiii:
.text._Z33matrix_multiplication_tensor_corePKfS0_Pfiii:
[----:B------:R-:W-:Y:S01]  /*0000*/  LDC R1, c[0x0][0x37c] ;  /* 0x0000df00ff017b82 */ /* 0x000fe20000000800 */
[----:B------:R-:W0:Y:S01]  /*0010*/  S2R R13, SR_TID.X ;  /* 0x00000000000d7919 */ /* 0x000e220000002100 */
[----:B------:R-:W1:Y:S01]  /*0020*/  LDCU UR4, c[0x0][0x3a0] ;  /* 0x00007400ff0477ac */ /* 0x000e620008000800 */
[----:B------:R-:W-:Y:S02]  /*0030*/  CS2R R78, SRZ ;  /* 0x00000000004e7805 */ /* 0x000fe4000001ff00 */
[----:B------:R-:W-:Y:S01]  /*0040*/  CS2R R76, SRZ ;  /* 0x00000000004c7805 */ /* 0x000fe2000001ff00 */
[----:B------:R-:W2:Y:S01]  /*0050*/  S2R R2, SR_CTAID.X ;  /* 0x0000000000027919 */ /* 0x000ea20000002500 */
[----:B------:R-:W-:Y:S02]  /*0060*/  CS2R R82, SRZ ;  /* 0x0000000000527805 */ /* 0x000fe4000001ff00 */
[----:B------:R-:W-:Y:S02]  /*0070*/  CS2R R80, SRZ ;  /* 0x0000000000507805 */ /* 0x000fe4000001ff00 */
[----:B------:R-:W-:Y:S01]  /*0080*/  CS2R R66, SRZ ;  /* 0x0000000000427805 */ /* 0x000fe2000001ff00 */
[----:B------:R-:W3:Y:S01]  /*0090*/  S2R R0, SR_CTAID.Y ;  /* 0x0000000000007919 */ /* 0x000ee20000002600 */
[----:B------:R-:W-:-:S02]  /*00a0*/  CS2R R64, SRZ ;  /* 0x0000000000407805 */ /* 0x000fc4000001ff00 */
[----:B------:R-:W-:Y:S02]  /*00b0*/  CS2R R62, SRZ ;  /* 0x00000000003e7805 */ /* 0x000fe4000001ff00 */
[----:B------:R-:W-:Y:S02]  /*00c0*/  CS2R R60, SRZ ;  /* 0x00000000003c7805 */ /* 0x000fe4000001ff00 */
[----:B------:R-:W-:Y:S02]  /*00d0*/  CS2R R58, SRZ ;  /* 0x00000000003a7805 */ /* 0x000fe4000001ff00 */
[----:B------:R-:W-:Y:S02]  /*00e0*/  CS2R R56, SRZ ;  /* 0x0000000000387805 */ /* 0x000fe4000001ff00 */
[----:B------:R-:W-:Y:S02]  /*00f0*/  CS2R R54, SRZ ;  /* 0x0000000000367805 */ /* 0x000fe4000001ff00 */
[----:B------:R-:W-:-:S02]  /*0100*/  CS2R R52, SRZ ;  /* 0x0000000000347805 */ /* 0x000fc4000001ff00 */
[----:B------:R-:W-:Y:S02]  /*0110*/  CS2R R50, SRZ ;  /* 0x0000000000327805 */ /* 0x000fe4000001ff00 */
[----:B------:R-:W-:Y:S02]  /*0120*/  CS2R R48, SRZ ;  /* 0x0000000000307805 */ /* 0x000fe4000001ff00 */
[----:B------:R-:W-:Y:S01]  /*0130*/  CS2R R46, SRZ ;  /* 0x00000000002e7805 */ /* 0x000fe2000001ff00 */
[----:B-1----:R-:W-:Y:S01]  /*0140*/  UISETP.GE.AND UP0, UPT, UR4, 0x1, UPT ;  /* 0x000000010400788c */ /* 0x002fe2000bf06270 */
[----:B------:R-:W-:Y:S02]  /*0150*/  CS2R R44, SRZ ;  /* 0x00000000002c7805 */ /* 0x000fe4000001ff00 */
[----:B------:R-:W-:Y:S02]  /*0160*/  CS2R R34, SRZ ;  /* 0x0000000000227805 */ /* 0x000fe4000001ff00 */
        /* <DEDUP_REMOVED lines=9> */
[----:B------:R-:W-:Y:S02]  /*0200*/  CS2R R38, SRZ ;  /* 0x0000000000267805 */ /* 0x000fe4000001ff00 */
[----:B0-----:R-:W-:Y:S02]  /*0210*/  SHF.R.U32.HI R101, RZ, 0x5, R13 ;  /* 0x00000005ff657819 */ /* 0x001fe4000001160d */
[----:B------:R-:W-:Y:S02]  /*0220*/  CS2R R36, SRZ ;  /* 0x0000000000247805 */ /* 0x000fe4000001ff00 */
[----:B------:R-:W-:-:S02]  /*0230*/  CS2R R70, SRZ ;  /* 0x0000000000467805 */ /* 0x000fc4000001ff00 */
[----:B------:R-:W-:Y:S02]  /*0240*/  CS2R R68, SRZ ;  /* 0x0000000000447805 */ /* 0x000fe4000001ff00 */
[----:B------:R-:W-:Y:S02]  /*0250*/  CS2R R74, SRZ ;  /* 0x00000000004a7805 */ /* 0x000fe4000001ff00 */
[----:B------:R-:W-:Y:S02]  /*0260*/  CS2R R72, SRZ ;  /* 0x0000000000487805 */ /* 0x000fe4000001ff00 */
[----:B------:R-:W-:Y:S01]  /*0270*/  SHF.R.U32.HI R105, RZ, 0x7, R13 ;  /* 0x00000007ff697819 */ /* 0x000fe2000001160d */
[----:B------:R-:W0:Y:S01]  /*0280*/  LDCU.64 UR6, c[0x0][0x358] ;  /* 0x00006b00ff0677ac */ /* 0x000e220008000a00 */
[----:B------:R-:W-:Y:S01]  /*0290*/  LOP3.LUT R103, R101, 0x3, RZ, 0xc0, !PT ;  /* 0x0000000365677812 */ /* 0x000fe200078ec0ff */
[----:B--23--:R-:W-:Y:S06]  /*02a0*/  BRA.U !UP0, `(.L_x_0) ;  /* 0x0000002508587547 */ /* 0x00cfec000b800000 */
[----:B------:R-:W1:Y:S01]  /*02b0*/  S2R R112, SR_CgaCtaId ;  /* 0x0000000000707919 */ /* 0x000e620000008800 */
[----:B------:R-:W2:Y:S01]  /*02c0*/  LDCU UR5, c[0x0][0x39c] ;  /* 0x00007380ff0577ac */ /* 0x000ea20008000800 */
[----:B------:R-:W-:Y:S01]  /*02d0*/  MOV R3, 0x400 ;  /* 0x0000040000037802 */ /* 0x000fe20000000f00 */
[C---:B------:R-:W-:Y:S01]  /*02e0*/  IMAD.SHL.U32 R97, R13.reuse, 0x4, RZ ;  /* 0x000000040d617824 */ /* 0x040fe200078e00ff */
[----:B------:R-:W3:Y:S01]  /*02f0*/  S2R R11, SR_SWINHI ;  /* 0x00000000000b7919 */ /* 0x000ee20000002f00 */
[----:B------:R-:W-:Y:S01]  /*0300*/  IMAD.SHL.U32 R4, R2, 0x80, RZ ;  /* 0x0000008002047824 */ /* 0x000fe200078e00ff */
[C---:B------:R-:W-:Y:S01]  /*0310*/  IADD3 R96, PT, PT, R13.reuse, 0x100, RZ ;  /* 0x000001000d607810 */ /* 0x040fe20007ffe0ff */
[----:B------:R-:W-:Y:S01]  /*0320*/  VIADD R93, R13, 0x200 ;  /* 0x000002000d5d7836 */ /* 0x000fe20000000000 */
[----:B------:R-:W-:Y:S01]  /*0330*/  LOP3.LUT R91, R97, 0x7c, RZ, 0xc0, !PT ;  /* 0x0000007c615b7812 */ /* 0x000fe200078ec0ff */
[----:B------:R-:W-:Y:S01]  /*0340*/  VIADD R6, R3, 0x4800 ;  /* 0x0000480003067836 */ /* 0x000fe20000000000 */
[----:B------:R-:W-:Y:S01]  /*0350*/  LOP3.LUT R7, R4, 0x7c, R97, 0xf8, !PT ;  /* 0x0000007c04077812 */ /* 0x000fe200078ef861 */
[----:B------:R-:W-:Y:S01]  /*0360*/  VIADD R92, R13, 0x300 ;  /* 0x000003000d5c7836 */ /* 0x000fe20000000000 */
[----:B------:R-:W-:Y:S01]  /*0370*/  SHF.R.U32.HI R8, RZ, 0x3, R96 ;  /* 0x00000003ff087819 */ /* 0x000fe20000011660 */
[----:B------:R-:W-:Y:S01]  /*0380*/  IMAD.MOV.U32 R79, RZ, RZ, RZ ;  /* 0x000000ffff4f7224 */ /* 0x000fe200078e00ff */
[--C-:B------:R-:W-:Y:S01]  /*0390*/  SHF.R.U32.HI R10, RZ, 0x3, R93.reuse ;  /* 0x00000003ff0a7819 */ /* 0x100fe2000001165d */
[----:B------:R-:W4:Y:S01]  /*03a0*/  LDCU UR8, c[0x0][0x3a0] ;  /* 0x00007400ff0877ac */ /* 0x000f220008000800 */
[----:B------:R-:W-:-:S02]  /*03b0*/  SHF.R.U32.HI R93, RZ, 0x5, R93 ;  /* 0x00000005ff5d7819 */ /* 0x000fc4000001165d */
[----:B------:R-:W-:Y:S01]  /*03c0*/  SHF.R.U32.HI R12, RZ, 0x3, R92 ;  /* 0x00000003ff0c7819 */ /* 0x000fe2000001165c */
[----:B--2---:R-:W-:Y:S01]  /*03d0*/  IMAD R84, R101, UR5, R4 ;  /* 0x0000000565547c24 */ /* 0x004fe2000f8e0204 */
[----:B------:R-:W-:Y:S01]  /*03e0*/  SHF.R.U32.HI R96, RZ, 0x5, R96 ;  /* 0x00000005ff607819 */ /* 0x000fe20000011660 */
[----:B------:R-:W-:Y:S01]  /*03f0*/  IMAD R90, R93, UR5, R4 ;  /* 0x000000055d5a7c24 */ /* 0x000fe2000f8e0204 */
[----:B------:R-:W-:Y:S01]  /*0400*/  SHF.R.U32.HI R92, RZ, 0x5, R92 ;  /* 0x00000005ff5c7819 */ /* 0x000fe2000001165c */
[----:B------:R-:W-:Y:S01]  /*0410*/  IMAD.IADD R84, R91, 0x1, R84 ;  /* 0x000000015b547824 */ /* 0x000fe200078e0254 */
[----:B------:R-:W-:Y:S02]  /*0420*/  ISETP.GE.AND P1, PT, R7, UR5, PT ;  /* 0x0000000507007c0c */ /* 0x000fe4000bf26270 */
[----:B------:R-:W-:Y:S02]  /*0430*/  IADD3 R90, PT, PT, R91, R90, RZ ;  /* 0x0000005a5b5a7210 */ /* 0x000fe40007ffe0ff */
[----:B------:R-:W-:-:S02]  /*0440*/  LOP3.LUT R97, R97, 0x1c, RZ, 0xc0, !PT ;  /* 0x0000001c61617812 */ /* 0x000fc400078ec0ff */
[----:B-1----:R-:W-:Y:S01]  /*0450*/  LEA R5, R112, R3, 0x18 ;  /* 0x0000000370057211 */ /* 0x002fe200078ec0ff */
[----:B------:R-:W-:Y:S01]  /*0460*/  IMAD.SHL.U32 R3, R0, 0x80, RZ ;  /* 0x0000008000037824 */ /* 0x000fe200078e00ff */
[----:B------:R-:W-:Y:S02]  /*0470*/  LEA R112, R112, R6, 0x18 ;  /* 0x0000000670707211 */ /* 0x000fe400078ec0ff */
[----:B------:R-:W-:Y:S01]  /*0480*/  SHF.R.U32.HI R6, RZ, 0x3, R13 ;  /* 0x00000003ff067819 */ /* 0x000fe2000001160d */
[--C-:B------:R-:W-:Y:S01]  /*0490*/  IMAD R7, R8, 0x90, R5.reuse ;  /* 0x0000009008077824 */ /* 0x100fe200078e0205 */
[C---:B------:R-:W-:Y:S01]  /*04a0*/  IADD3 R86, PT, PT, R3.reuse, R8, RZ ;  /* 0x0000000803567210 */ /* 0x040fe20007ffe0ff */
[C---:B------:R-:W-:Y:S01]  /*04b0*/  IMAD.IADD R8, R3.reuse, 0x1, R10 ;  /* 0x0000000103087824 */ /* 0x040fe200078e020a */
[----:B------:R-:W-:Y:S01]  /*04c0*/  LOP3.LUT R6, R6, R3, RZ, 0xfc, !PT ;  /* 0x0000000306067212 */ /* 0x000fe200078efcff */
[----:B------:R-:W-:Y:S02]  /*04d0*/  IMAD R99, R10, 0x90, R5 ;  /* 0x000000900a637824 */ /* 0x000fe400078e0205 */
[----:B------:R-:W-:-:S02]  /*04e0*/  IMAD.IADD R88, R3, 0x1, R12 ;  /* 0x0000000103587824 */ /* 0x000fc400078e020c */
[--C-:B------:R-:W-:Y:S02]  /*04f0*/  IMAD R10, R96, UR5, R4.reuse ;  /* 0x00000005600a7c24 */ /* 0x100fe4000f8e0204 */
[----:B------:R-:W-:Y:S01]  /*0500*/  IMAD R4, R92, UR5, R4 ;  /* 0x000000055c047c24 */ /* 0x000fe2000f8e0204 */
[----:B------:R-:W1:Y:S01]  /*0510*/  LDCU UR5, c[0x0][0x398] ;  /* 0x00007300ff0577ac */ /* 0x000e620008000800 */
[----:B------:R-:W-:Y:S02]  /*0520*/  IMAD.SHL.U32 R3, R13, 0x10, RZ ;  /* 0x000000100d037824 */ /* 0x000fe400078e00ff */
[C---:B------:R-:W-:Y:S02]  /*0530*/  IMAD.IADD R89, R91.reuse, 0x1, R10 ;  /* 0x000000015b597824 */ /* 0x040fe400078e020a */
[----:B------:R-:W-:Y:S01]  /*0540*/  IMAD.IADD R91, R91, 0x1, R4 ;  /* 0x000000015b5b7824 */ /* 0x000fe200078e0204 */
[C---:B------:R-:W-:Y:S01]  /*0550*/  LOP3.LUT R98, R3.reuse, 0x70, RZ, 0xc0, !PT ;  /* 0x0000007003627812 */ /* 0x040fe200078ec0ff */
[----:B------:R-:W-:Y:S01]  /*0560*/  IMAD R9, R12, 0x90, R5 ;  /* 0x000000900c097824 */ /* 0x000fe200078e0205 */
[----:B------:R-:W-:Y:S01]  /*0570*/  LOP3.LUT R4, R3, 0x1f0, RZ, 0xc0, !PT ;  /* 0x000001f003047812 */ /* 0x000fe200078ec0ff */
[----:B------:R-:W-:Y:S01]  /*0580*/  IMAD R3, R101, 0x210, R112 ;  /* 0x0000021065037824 */ /* 0x000fe200078e0270 */
[----:B------:R-:W-:Y:S01]  /*0590*/  SHF.L.U32 R5, R103, 0x5, RZ ;  /* 0x0000000567057819 */ /* 0x000fe200000006ff */
[----:B------:R-:W-:Y:S01]  /*05a0*/  IMAD.IADD R100, R98, 0x1, R7 ;  /* 0x0000000162647824 */ /* 0x000fe200078e0207 */
[----:B------:R-:W-:-:S02]  /*05b0*/  MOV R112, R112 ;  /* 0x0000007000707202 */ /* 0x000fc40000000f00 */
[----:B---3--:R-:W-:Y:S01]  /*05c0*/  MOV R113, R11 ;  /* 0x0000000b00717202 */ /* 0x008fe20000000f00 */
[C---:B------:R-:W-:Y:S01]  /*05d0*/  IMAD.IADD R99, R98.reuse, 0x1, R99 ;  /* 0x0000000162637824 */ /* 0x040fe200078e0263 */
[----:B------:R-:W-:Y:S01]  /*05e0*/  IADD3 R3, PT, PT, R3, R4, RZ ;  /* 0x0000000403037210 */ /* 0x000fe20007ffe0ff */
[----:B------:R-:W-:Y:S02]  /*05f0*/  IMAD.IADD R98, R98, 0x1, R9 ;  /* 0x0000000162627824 */ /* 0x000fe400078e0209 */
[----:B------:R-:W-:-:S04]  /*0600*/  IMAD.WIDE.U32 R112, R5, 0x4, R112 ;  /* 0x0000000405707825 */ /* 0x000fc800078e0070 */
[--C-:B------:R-:W-:Y:S02]  /*0610*/  IMAD R85, R6, UR4, R97.reuse ;  /* 0x0000000406557c24 */ /* 0x100fe4000f8e0261 */
[--C-:B------:R-:W-:Y:S02]  /*0620*/  IMAD R86, R86, UR4, R97.reuse ;  /* 0x0000000456567c24 */ /* 0x100fe4000f8e0261 */
[--C-:B------:R-:W-:Y:S02]  /*0630*/  IMAD R88, R88, UR4, R97.reuse ;  /* 0x0000000458587c24 */ /* 0x100fe4000f8e0261 */
[----:B------:R-:W-:Y:S01]  /*0640*/  IMAD R87, R8, UR4, R97 ;  /* 0x0000000408577c24 */ /* 0x000fe2000f8e0261 */
[----:B-1--4-:R-:W-:-:S06]  /*0650*/  UMOV UR4, URZ ;  /* 0x000000ff00047c82 */ /* 0x012fcc0008000000 */
.L_x_27:
[----:B------:R-:W1:Y:S01]  /*0660*/  S2R R9, SR_TID.X ;  /* 0x0000000000097919 */ /* 0x000e620000002100 */
[----:B------:R-:W-:Y:S01]  /*0670*/  IMAD.SHL.U32 R13, R0, 0x80, RZ ;  /* 0x00000080000d7824 */ /* 0x000fe200078e00ff */
[----:B------:R-:W-:Y:S02]  /*0680*/  ISETP.GE.AND P0, PT, R97, UR8, PT ;  /* 0x0000000861007c0c */ /* 0x000fe4000bf06270 */
[----:B------:R-:W-:Y:S02]  /*0690*/  CS2R R6, SRZ ;  /* 0x0000000000067805 */ /* 0x000fe4000001ff00 */
[----:B-1----:R-:W-:-:S04]  /*06a0*/  SHF.R.U32.HI R16, RZ, 0x3, R9 ;  /* 0x00000003ff107819 */ /* 0x002fc80000011609 */
[----:B------:R-:W-:-:S04]  /*06b0*/  LOP3.LUT R4, R16, R13, RZ, 0xfc, !PT ;  /* 0x0000000d10047212 */ /* 0x000fc800078efcff */
[----:B------:R-:W-:Y:S02]  /*06c0*/  ISETP.GE.OR P2, PT, R4, UR5, P0 ;  /* 0x0000000504007c0c */ /* 0x000fe40008746670 */
[----:B------:R-:W-:-:S11]  /*06d0*/  CS2R R4, SRZ ;  /* 0x0000000000047805 */ /* 0x000fd6000001ff00 */
[----:B------:R-:W1:Y:S02]  /*06e0*/  @!P2 LDC.64 R14, c[0x0][0x380] ;  /* 0x0000e000ff0eab82 */ /* 0x000e640000000a00 */
[----:B-1----:R-:W-:-:S05]  /*06f0*/  @!P2 IMAD.WIDE.U32 R14, R85, 0x4, R14 ;  /* 0x00000004550ea825 */ /* 0x002fca00078e000e */
[----:B0-----:R-:W2:Y:S01]  /*0700*/  @!P2 LDG.E.128.CONSTANT R4, desc[UR6][R14.64] ;  /* 0x000000060e04a981 */ /* 0x001ea2000c1e9d00 */
[----:B------:R-:W-:Y:S01]  /*0710*/  MOV R11, 0x400 ;  /* 0x00000400000b7802 */ /* 0x000fe20000000f00 */
[C---:B------:R-:W-:Y:S01]  /*0720*/  IMAD.SHL.U32 R12, R9.reuse, 0x10, RZ ;  /* 0x00000010090c7824 */ /* 0x040fe200078e00ff */
[----:B------:R-:W-:Y:S01]  /*0730*/  ISETP.GT.U32.AND P2, PT, R9, 0x2ff, PT ;  /* 0x000002ff0900780c */ /* 0x000fe20003f44070 */
[----:B------:R-:W0:Y:S01]  /*0740*/  S2R R10, SR_CgaCtaId ;  /* 0x00000000000a7919 */ /* 0x000e220000008800 */
[----:B------:R-:W-:Y:S02]  /*0750*/  BSSY.RECONVERGENT B0, `(.L_x_1) ;  /* 0x0000014000007945 */ /* 0x000fe40003800200 */
[----:B------:R-:W-:Y:S02]  /*0760*/  LOP3.LUT R17, R12, 0x70, RZ, 0xc0, !PT ;  /* 0x000000700c117812 */ /* 0x000fe400078ec0ff */
[----:B0-----:R-:W-:-:S05]  /*0770*/  LEA R8, R10, R11, 0x18 ;  /* 0x0000000b0a087211 */ /* 0x001fca00078ec0ff */
[----:B------:R-:W-:-:S05]  /*0780*/  IMAD R16, R16, 0x90, R8 ;  /* 0x0000009010107824 */ /* 0x000fca00078e0208 */
[----:B------:R-:W-:-:S05]  /*0790*/  IADD3 R16, PT, PT, R16, R17, RZ ;  /* 0x0000001110107210 */ /* 0x000fca0007ffe0ff */
[----:B--2---:R0:W-:Y:S01]  /*07a0*/  STS.128 [R16], R4 ;  /* 0x0000000410007388 */ /* 0x0041e20000000c00 */
[----:B------:R-:W-:Y:S05]  /*07b0*/  @P2 BRA `(.L_x_2) ;  /* 0x0000000000342947 */ /* 0x000fea0003800000 */
[----:B0-----:R-:W-:Y:S01]  /*07c0*/  VIADD R4, R9, 0x100 ;  /* 0x0000010009047836 */ /* 0x001fe20000000000 */
[----:B------:R-:W-:Y:S01]  /*07d0*/  BSSY.RECONVERGENT B1, `(.L_x_3) ;  /* 0x000000a000017945 */ /* 0x000fe20003800200 */
[----:B------:R-:W-:-:S03]  /*07e0*/  CS2R R6, SRZ ;  /* 0x0000000000067805 */ /* 0x000fc6000001ff00 */
[----:B------:R-:W-:-:S05]  /*07f0*/  SHF.R.U32.HI R4, RZ, 0x3, R4 ;  /* 0x00000003ff047819 */ /* 0x000fca0000011604 */
[----:B------:R-:W-:-:S05]  /*0800*/  IMAD.IADD R4, R13, 0x1, R4 ;  /* 0x000000010d047824 */ /* 0x000fca00078e0204 */
[----:B------:R-:W-:Y:S02]  /*0810*/  ISETP.GE.OR P3, PT, R4, UR5, P0 ;  /* 0x0000000504007c0c */ /* 0x000fe40008766670 */
[----:B------:R-:W-:-:S11]  /*0820*/  CS2R R4, SRZ ;  /* 0x0000000000047805 */ /* 0x000fd6000001ff00 */
[----:B------:R-:W-:Y:S05]  /*0830*/  @P3 BRA `(.L_x_4) ;  /* 0x00000000000c3947 */ /* 0x000fea0003800000 */
[----:B------:R-:W0:Y:S02]  /*0840*/  LDC.64 R4, c[0x0][0x380] ;  /* 0x0000e000ff047b82 */ /* 0x000e240000000a00 */
[----:B0-----:R-:W-:-:S06]  /*0850*/  IMAD.WIDE.U32 R4, R86, 0x4, R4 ;  /* 0x0000000456047825 */ /* 0x001fcc00078e0004 */
[----:B------:R-:W5:Y:S02]  /*0860*/  LDG.E.128.CONSTANT R4, desc[UR6][R4.64] ;  /* 0x0000000604047981 */ /* 0x000f64000c1e9d00 */
.L_x_4:
[----:B------:R-:W-:Y:S05]  /*0870*/  BSYNC.RECONVERGENT B1 ;  /* 0x0000000000017941 */ /* 0x000fea0003800200 */
.L_x_3:
[----:B-----5:R1:W-:Y:S02]  /*0880*/  STS.128 [R100], R4 ;  /* 0x0000000464007388 */ /* 0x0203e40000000c00 */
.L_x_2:
[----:B------:R-:W-:Y:S05]  /*0890*/  BSYNC.RECONVERGENT B0 ;  /* 0x0000000000007941 */ /* 0x000fea0003800200 */
.L_x_1:
[----:B------:R-:W-:Y:S01]  /*08a0*/  ISETP.GT.U32.AND P3, PT, R9, 0x1ff, PT ;  /* 0x000001ff0900780c */ /* 0x000fe20003f64070 */
[----:B------:R-:W-:-:S12]  /*08b0*/  BSSY.RECONVERGENT B0, `(.L_x_5) ;  /* 0x000000f000007945 */ /* 0x000fd80003800200 */
[----:B------:R-:W-:Y:S05]  /*08c0*/  @P3 BRA `(.L_x_6) ;  /* 0x0000000000343947 */ /* 0x000fea0003800000 */
[----:B01----:R-:W-:Y:S01]  /*08d0*/  VIADD R4, R9, 0x200 ;  /* 0x0000020009047836 */ /* 0x003fe20000000000 */
[----:B------:R-:W-:Y:S01]  /*08e0*/  BSSY.RECONVERGENT B1, `(.L_x_7) ;  /* 0x000000a000017945 */ /* 0x000fe20003800200 */
[----:B------:R-:W-:-:S03]  /*08f0*/  CS2R R6, SRZ ;  /* 0x0000000000067805 */ /* 0x000fc6000001ff00 */
[----:B------:R-:W-:-:S04]  /*0900*/  SHF.R.U32.HI R4, RZ, 0x3, R4 ;  /* 0x00000003ff047819 */ /* 0x000fc80000011604 */
[----:B------:R-:W-:-:S04]  /*0910*/  IADD3 R4, PT, PT, R13, R4, RZ ;  /* 0x000000040d047210 */ /* 0x000fc80007ffe0ff */
[----:B------:R-:W-:Y:S02]  /*0920*/  ISETP.GE.OR P4, PT, R4, UR5, P0 ;  /* 0x0000000504007c0c */ /* 0x000fe40008786670 */
[----:B------:R-:W-:-:S11]  /*0930*/  CS2R R4, SRZ ;  /* 0x0000000000047805 */ /* 0x000fd6000001ff00 */
[----:B------:R-:W-:Y:S05]  /*0940*/  @P4 BRA `(.L_x_8) ;  /* 0x00000000000c4947 */ /* 0x000fea0003800000 */
[----:B------:R-:W0:Y:S02]  /*0950*/  LDC.64 R4, c[0x0][0x380] ;  /* 0x0000e000ff047b82 */ /* 0x000e240000000a00 */
[----:B0-----:R-:W-:-:S06]  /*0960*/  IMAD.WIDE.U32 R4, R87, 0x4, R4 ;  /* 0x0000000457047825 */ /* 0x001fcc00078e0004 */
[----:B------:R-:W5:Y:S02]  /*0970*/  LDG.E.128.CONSTANT R4, desc[UR6][R4.64] ;  /* 0x0000000604047981 */ /* 0x000f64000c1e9d00 */
.L_x_8:
[----:B------:R-:W-:Y:S05]  /*0980*/  BSYNC.RECONVERGENT B1 ;  /* 0x0000000000017941 */ /* 0x000fea0003800200 */
.L_x_7:
[----:B-----5:R2:W-:Y:S02]  /*0990*/  STS.128 [R99], R4 ;  /* 0x0000000463007388 */ /* 0x0205e40000000c00 */
.L_x_6:
[----:B------:R-:W-:Y:S05]  /*09a0*/  BSYNC.RECONVERGENT B0 ;  /* 0x0000000000007941 */ /* 0x000fea0003800200 */
.L_x_5:
[----:B------:R-:W-:Y:S01]  /*09b0*/  ISETP.GT.U32.AND P4, PT, R9, 0xff, PT ;  /* 0x000000ff0900780c */ /* 0x000fe20003f84070 */
[----:B------:R-:W-:-:S12]  /*09c0*/  BSSY.RECONVERGENT B0, `(.L_x_9) ;  /* 0x000000f000007945 */ /* 0x000fd80003800200 */
[----:B------:R-:W-:Y:S05]  /*09d0*/  @P4 BRA `(.L_x_10) ;  /* 0x0000000000344947 */ /* 0x000fea0003800000 */
[----:B012---:R-:W-:Y:S01]  /*09e0*/  VIADD R4, R9, 0x300 ;  /* 0x0000030009047836 */ /* 0x007fe20000000000 */
        /* <DEDUP_REMOVED lines=10> */
.L_x_12:
[----:B------:R-:W-:Y:S05]  /*0a90*/  BSYNC.RECONVERGENT B1 ;  /* 0x0000000000017941 */ /* 0x000fea0003800200 */
.L_x_11:
[----:B-----5:R3:W-:Y:S02]  /*0aa0*/  STS.128 [R98], R4 ;  /* 0x0000000462007388 */ /* 0x0207e40000000c00 */
.L_x_10:
[----:B------:R-:W-:Y:S05]  /*0ab0*/  BSYNC.RECONVERGENT B0 ;  /* 0x0000000000007941 */ /* 0x000fea0003800200 */
.L_x_9:
[----:B------:R-:W-:Y:S01]  /*0ac0*/  ISETP.GE.OR P0, PT, R101, UR8, P1 ;  /* 0x0000000865007c0c */ /* 0x000fe20008f06670 */
[----:B------:R-:W-:Y:S01]  /*0ad0*/  BSSY.RECONVERGENT B0, `(.L_x_13) ;  /* 0x0000007000007945 */ /* 0x000fe20003800200 */
[----:B0123--:R-:W-:Y:S02]  /*0ae0*/  CS2R R6, SRZ ;  /* 0x0000000000067805 */ /* 0x00ffe4000001ff00 */
[----:B------:R-:W-:-:S09]  /*0af0*/  CS2R R4, SRZ ;  /* 0x0000000000047805 */ /* 0x000fd2000001ff00 */
[----:B------:R-:W-:Y:S05]  /*0b00*/  @P0 BRA `(.L_x_14) ;  /* 0x00000000000c0947 */ /* 0x000fea0003800000 */
[----:B------:R-:W0:Y:S02]  /*0b10*/  LDC.64 R4, c[0x0][0x388] ;  /* 0x0000e200ff047b82 */ /* 0x000e240000000a00 */
[----:B0-----:R-:W-:-:S06]  /*0b20*/  IMAD.WIDE R4, R84, 0x4, R4 ;  /* 0x0000000454047825 */ /* 0x001fcc00078e0204 */
[----:B------:R-:W5:Y:S02]  /*0b30*/  LDG.E.128.CONSTANT R4, desc[UR6][R4.64] ;  /* 0x0000000604047981 */ /* 0x000f64000c1e9d00 */
.L_x_14:
[----:B------:R-:W-:Y:S05]  /*0b40*/  BSYNC.RECONVERGENT B0 ;  /* 0x0000000000007941 */ /* 0x000fea0003800200 */
.L_x_13:
[----:B-----5:R0:W-:Y:S01]  /*0b50*/  STS.128 [R3], R4 ;  /* 0x0000000403007388 */ /* 0x0201e20000000c00 */
[----:B------:R-:W-:Y:S04]  /*0b60*/  BSSY.RECONVERGENT B0, `(.L_x_15) ;  /* 0x0000013000007945 */ /* 0x000fe80003800200 */
[----:B------:R-:W-:Y:S05]  /*0b70*/  @P2 BRA `(.L_x_16) ;  /* 0x0000000000442947 */ /* 0x000fea0003800000 */
[----:B0-----:R-:W-:Y:S01]  /*0b80*/  VIADD R5, R11, 0x4800 ;  /* 0x000048000b057836 */ /* 0x001fe20000000000 */
[----:B------:R-:W-:Y:S01]  /*0b90*/  IADD3 R4, PT, PT, R9, 0x100, RZ ;  /* 0x0000010009047810 */ /* 0x000fe20007ffe0ff */
[----:B------:R-:W-:Y:S01]  /*0ba0*/  BSSY.RECONVERGENT B1, `(.L_x_17) ;  /* 0x000000d000017945 */ /* 0x000fe20003800200 */
[----:B------:R-:W-:Y:S02]  /*0bb0*/  ISETP.GE.OR P0, PT, R96, UR8, P1 ;  /* 0x0000000860007c0c */ /* 0x000fe40008f06670 */
[----:B------:R-:W-:Y:S02]  /*0bc0*/  CS2R R6, SRZ ;  /* 0x0000000000067805 */ /* 0x000fe4000001ff00 */
[----:B------:R-:W-:Y:S02]  /*0bd0*/  LEA R5, R10, R5, 0x18 ;  /* 0x000000050a057211 */ /* 0x000fe400078ec0ff */
[----:B------:R-:W-:-:S05]  /*0be0*/  SHF.R.U32.HI R4, RZ, 0x5, R4 ;  /* 0x00000005ff047819 */ /* 0x000fca0000011604 */
[----:B------:R-:W-:Y:S01]  /*0bf0*/  IMAD R5, R4, 0x210, R5 ;  /* 0x0000021004057824 */ /* 0x000fe200078e0205 */
[----:B------:R-:W-:-:S05]  /*0c00*/  LOP3.LUT R4, R12, 0x1f0, RZ, 0xc0, !PT ;  /* 0x000001f00c047812 */ /* 0x000fca00078ec0ff */
[----:B------:R-:W-:Y:S01]  /*0c10*/  IMAD.IADD R13, R4, 0x1, R5 ;  /* 0x00000001040d7824 */ /* 0x000fe200078e0205 */
[----:B------:R-:W-:Y:S01]  /*0c20*/  CS2R R4, SRZ ;  /* 0x0000000000047805 */ /* 0x000fe2000001ff00 */
[----:B------:R-:W-:Y:S06]  /*0c30*/  @P0 BRA `(.L_x_18) ;  /* 0x00000000000c0947 */ /* 0x000fec0003800000 */
[----:B------:R-:W0:Y:S02]  /*0c40*/  LDC.64 R4, c[0x0][0x388] ;  /* 0x0000e200ff047b82 */ /* 0x000e240000000a00 */
[----:B0-----:R-:W-:-:S06]  /*0c50*/  IMAD.WIDE R4, R89, 0x4, R4 ;  /* 0x0000000459047825 */ /* 0x001fcc00078e0204 */
[----:B------:R-:W5:Y:S02]  /*0c60*/  LDG.E.128.CONSTANT R4, desc[UR6][R4.64] ;  /* 0x0000000604047981 */ /* 0x000f64000c1e9d00 */
.L_x_18:
[----:B------:R-:W-:Y:S05]  /*0c70*/  BSYNC.RECONVERGENT B1 ;  /* 0x0000000000017941 */ /* 0x000fea0003800200 */
.L_x_17:
[----:B-----5:R1:W-:Y:S02]  /*0c80*/  STS.128 [R13], R4 ;  /* 0x000000040d007388 */ /* 0x0203e40000000c00 */
.L_x_16:
[----:B------:R-:W-:Y:S05]  /*0c90*/  BSYNC.RECONVERGENT B0 ;  /* 0x0000000000007941 */ /* 0x000fea0003800200 */
.L_x_15:
[----:B------:R-:W-:Y:S04]  /*0ca0*/  BSSY.RECONVERGENT B0, `(.L_x_19) ;  /* 0x0000013000007945 */ /* 0x000fe80003800200 */
[----:B------:R-:W-:Y:S05]  /*0cb0*/  @P3 BRA `(.L_x_20) ;  /* 0x0000000000443947 */ /* 0x000fea0003800000 */
[----:B01----:R-:W-:Y:S01]  /*0cc0*/  VIADD R5, R11, 0x4800 ;  /* 0x000048000b057836 */ /* 0x003fe20000000000 */
[----:B------:R-:W-:Y:S01]  /*0cd0*/  ISETP.GE.OR P0, PT, R93, UR8, P1 ;  /* 0x000000085d007c0c */ /* 0x000fe20008f06670 */
[----:B------:R-:W-:Y:S01]  /*0ce0*/  VIADD R4, R9, 0x200 ;  /* 0x0000020009047836 */ /* 0x000fe20000000000 */
[----:B------:R-:W-:Y:S01]  /*0cf0*/  BSSY.RECONVERGENT B1, `(.L_x_21) ;  /* 0x000000c000017945 */ /* 0x000fe20003800200 */
[----:B------:R-:W-:Y:S02]  /*0d00*/  CS2R R6, SRZ ;  /* 0x0000000000067805 */ /* 0x000fe4000001ff00 */
[----:B------:R-:W-:Y:S02]  /*0d10*/  LEA R5, R10, R5, 0x18 ;  /* 0x000000050a057211 */ /* 0x000fe400078ec0ff */
[----:B------:R-:W-:-:S05]  /*0d20*/  SHF.R.U32.HI R4, RZ, 0x5, R4 ;  /* 0x00000005ff047819 */ /* 0x000fca0000011604 */
[----:B------:R-:W-:Y:S01]  /*0d30*/  IMAD R5, R4, 0x210, R5 ;  /* 0x0000021004057824 */ /* 0x000fe200078e0205 */
[----:B------:R-:W-:-:S04]  /*0d40*/  LOP3.LUT R4, R12, 0x1f0, RZ, 0xc0, !PT ;  /* 0x000001f00c047812 */ /* 0x000fc800078ec0ff */
[----:B------:R-:W-:Y:S02]  /*0d50*/  IADD3 R13, PT, PT, R4, R5, RZ ;  /* 0x00000005040d7210 */ /* 0x000fe40007ffe0ff */
[----:B------:R-:W-:Y:S01]  /*0d60*/  CS2R R4, SRZ ;  /* 0x0000000000047805 */ /* 0x000fe2000001ff00 */
[----:B------:R-:W-:Y:S06]  /*0d70*/  @P0 BRA `(.L_x_22) ;  /* 0x00000000000c0947 */ /* 0x000fec0003800000 */
[----:B------:R-:W0:Y:S02]  /*0d80*/  LDC.64 R4, c[0x0][0x388] ;  /* 0x0000e200ff047b82 */ /* 0x000e240000000a00 */
[----:B0-----:R-:W-:-:S06]  /*0d90*/  IMAD.WIDE R4, R90, 0x4, R4 ;  /* 0x000000045a047825 */ /* 0x001fcc00078e0204 */
[----:B------:R-:W5:Y:S02]  /*0da0*/  LDG.E.128.CONSTANT R4, desc[UR6][R4.64] ;  /* 0x0000000604047981 */ /* 0x000f64000c1e9d00 */
.L_x_22:
[----:B------:R-:W-:Y:S05]  /*0db0*/  BSYNC.RECONVERGENT B1 ;  /* 0x0000000000017941 */ /* 0x000fea0003800200 */
.L_x_21:
[----:B-----5:R2:W-:Y:S02]  /*0dc0*/  STS.128 [R13], R4 ;  /* 0x000000040d007388 */ /* 0x0205e40000000c00 */
.L_x_20:
[----:B------:R-:W-:Y:S05]  /*0dd0*/  BSYNC.RECONVERGENT B0 ;  /* 0x0000000000007941 */ /* 0x000fea0003800200 */
.L_x_19:
[----:B------:R-:W-:Y:S04]  /*0de0*/  BSSY.RECONVERGENT B0, `(.L_x_23) ;  /* 0x0000013000007945 */ /* 0x000fe80003800200 */
[----:B------:R-:W-:Y:S05]  /*0df0*/  @P4 BRA `(.L_x_24) ;  /* 0x0000000000444947 */ /* 0x000fea0003800000 */
[----:B------:R-:W-:Y:S01]  /*0e00*/  ISETP.GE.OR P0, PT, R92, UR8, P1 ;  /* 0x000000085c007c0c */ /* 0x000fe20008f06670 */
[----:B------:R-:W-:Y:S01]  /*0e10*/  VIADD R11, R11, 0x4800 ;  /* 0x000048000b0b7836 */ /* 0x000fe20000000000 */
[----:B------:R-:W-:Y:S01]  /*0e20*/  LOP3.LUT R12, R12, 0x1f0, RZ, 0xc0, !PT ;  /* 0x000001f00c0c7812 */ /* 0x000fe200078ec0ff */
[----:B------:R-:W-:Y:S01]  /*0e30*/  VIADD R9, R9, 0x300 ;  /* 0x0000030009097836 */ /* 0x000fe20000000000 */
[----:B------:R-:W-:Y:S01]  /*0e40*/  BSSY.RECONVERGENT B1, `(.L_x_25) ;  /* 0x000000b000017945 */ /* 0x000fe20003800200 */
[----:B012---:R-:W-:Y:S02]  /*0e50*/  CS2R R6, SRZ ;  /* 0x0000000000067805 */ /* 0x007fe4000001ff00 */
[----:B------:R-:W-:Y:S02]  /*0e60*/  LEA R11, R10, R11, 0x18 ;  /* 0x0000000b0a0b7211 */ /* 0x000fe400078ec0ff */
[----:B------:R-:W-:-:S05]  /*0e70*/  SHF.R.U32.HI R4, RZ, 0x5, R9 ;  /* 0x00000005ff047819 */ /* 0x000fca0000011609 */
[----:B------:R-:W-:Y:S01]  /*0e80*/  IMAD R11, R4, 0x210, R11 ;  /* 0x00000210040b7824 */ /* 0x000fe200078e020b */
[----:B------:R-:W-:-:S03]  /*0e90*/  CS2R R4, SRZ ;  /* 0x0000000000047805 */ /* 0x000fc6000001ff00 */
[----:B------:R-:W-:Y:S01]  /*0ea0*/  IMAD.IADD R11, R12, 0x1, R11 ;  /* 0x000000010c0b7824 */ /* 0x000fe200078e020b */
[----:B------:R-:W-:Y:S06]  /*0eb0*/  @P0 BRA `(.L_x_26) ;  /* 0x00000000000c0947 */ /* 0x000fec0003800000 */
[----:B------:R-:W0:Y:S02]  /*0ec0*/  LDC.64 R4, c[0x0][0x388] ;  /* 0x0000e200ff047b82 */ /* 0x000e240000000a00 */
[----:B0-----:R-:W-:-:S06]  /*0ed0*/  IMAD.WIDE R4, R91, 0x4, R4 ;  /* 0x000000045b047825 */ /* 0x001fcc00078e0204 */
[----:B------:R-:W5:Y:S02]  /*0ee0*/  LDG.E.128.CONSTANT R4, desc[UR6][R4.64] ;  /* 0x0000000604047981 */ /* 0x000f64000c1e9d00 */
.L_x_26:
[----:B------:R-:W-:Y:S05]  /*0ef0*/  BSYNC.RECONVERGENT B1 ;  /* 0x0000000000017941 */ /* 0x000fea0003800200 */
.L_x_25:
[----:B-----5:R3:W-:Y:S02]  /*0f00*/  STS.128 [R11], R4 ;  /* 0x000000040b007388 */ /* 0x0207e40000000c00 */
.L_x_24:
[----:B------:R-:W-:Y:S05]  /*0f10*/  BSYNC.RECONVERGENT B0 ;  /* 0x0000000000007941 */ /* 0x000fea0003800200 */
.L_x_23:
[----:B0123--:R-:W0:Y:S01]  /*0f20*/  S2R R4, SR_LANEID ;  /* 0x0000000000047919 */ /* 0x00fe220000000000 */
[----:B------:R-:W-:Y:S01]  /*0f30*/  SHF.L.U32 R5, R105, 0x6, RZ ;  /* 0x0000000669057819 */ /* 0x000fe200000006ff */
[----:B------:R-:W1:Y:S01]  /*0f40*/  S2R R7, SR_SWINHI ;  /* 0x0000000000077919 */ /* 0x000e620000002f00 */
[----:B------:R-:W-:Y:S01]  /*0f50*/  BAR.SYNC.DEFER_BLOCKING 0x0 ;  /* 0x0000000000007b1d */ /* 0x000fe20000010000 */
[----:B------:R-:W-:Y:S02]  /*0f60*/  IADD3 R14, P0, PT, R112, 0x40, RZ ;  /* 0x00000040700e7810 */ /* 0x000fe40007f1e0ff */
[----:B0-----:R-:W-:Y:S02]  /*0f70*/  SHF.R.U32.HI R111, RZ, 0x2, R4 ;  /* 0x00000002ff6f7819 */ /* 0x001fe40000011604 */
[----:B------:R-:W-:Y:S02]  /*0f80*/  LOP3.LUT R4, R4, 0x3, RZ, 0xc0, !PT ;  /* 0x0000000304047812 */ /* 0x000fe400078ec0ff */
[----:B------:R-:W-:-:S02]  /*0f90*/  MOV R114, R8 ;  /* 0x0000000800727202 */ /* 0x000fc40000000f00 */
[----:B-1----:R-:W-:Y:S01]  /*0fa0*/  MOV R115, R7 ;  /* 0x0000000700737202 */ /* 0x002fe20000000f00 */
[----:B------:R-:W-:Y:S02]  /*0fb0*/  IMAD R104, R111, 0x24, R4 ;  /* 0x000000246f687824 */ /* 0x000fe400078e0204 */
[----:B------:R-:W-:Y:S02]  /*0fc0*/  IMAD R111, R4, 0x84, R111 ;  /* 0x00000084046f7824 */ /* 0x000fe400078e026f */
[----:B------:R-:W-:-:S04]  /*0fd0*/  IMAD.WIDE.U32 R114, R5, 0x90, R114 ;  /* 0x0000009005727825 */ /* 0x000fc800078e0072 */
[C---:B------:R-:W-:Y:S02]  /*0fe0*/  VIADD R102, R104.reuse, 0x120 ;  /* 0x0000012068667836 */ /* 0x040fe40000000000 */
[----:B------:R-:W-:Y:S02]  /*0ff0*/  VIADD R110, R111, 0x8 ;  /* 0x000000086f6e7836 */ /* 0x000fe40000000000 */
[----:B------:R-:W-:-:S04]  /*1000*/  IMAD.WIDE R8, R104, 0x4, R114 ;  /* 0x0000000468087825 */ /* 0x000fc800078e0272 */
[----:B------:R-:W-:Y:S01]  /*1010*/  IMAD.WIDE R16, R102, 0x4, R114 ;  /* 0x0000000466107825 */ /* 0x000fe200078e0272 */
[----:B------:R-:W2:Y:S03]  /*1020*/  LD.E R12, desc[UR6][R8.64] ;  /* 0x00000006080c7980 */ /* 0x000ea6000c101900 */
[C-C-:B------:R-:W-:Y:S01]  /*1030*/  IMAD.WIDE R106, R110.reuse, 0x4, R112.reuse ;  /* 0x000000046e6a7825 */ /* 0x140fe200078e0270 */
[----:B------:R-:W2:Y:S01]  /*1040*/  LD.E R13, desc[UR6][R16.64] ;  /* 0x00000006100d7980 */ /* 0x000ea2000c101900 */
[----:B------:R-:W-:Y:S02]  /*1050*/  IADD3.X R15, PT, PT, RZ, R113, RZ, P0, !PT ;  /* 0x00000071ff0f7210 */ /* 0x000fe400007fe4ff */
[C---:B------:R-:W-:Y:S01]  /*1060*/  IMAD.WIDE R10, R111.reuse, 0x4, R112 ;  /* 0x000000046f0a7825 */ /* 0x040fe200078e0270 */
[----:B------:R0:W2:Y:S03]  /*1070*/  LD.E R116, desc[UR6][R106.64] ;  /* 0x000000066a747980 */ /* 0x0000a6000c101900 */
[C-C-:B------:R-:W-:Y:S01]  /*1080*/  IMAD.WIDE R6, R111.reuse, 0x4, R14.reuse ;  /* 0x000000046f067825 */ /* 0x140fe200078e020e */
[----:B------:R-:W3:Y:S03]  /*1090*/  LD.E R117, desc[UR6][R10.64] ;  /* 0x000000060a757980 */ /* 0x000ee6000c101900 */
[----:B------:R-:W-:Y:S01]  /*10a0*/  IMAD.WIDE R4, R110, 0x4, R14 ;  /* 0x000000046e047825 */ /* 0x000fe200078e020e */
[----:B------:R-:W4:Y:S04]  /*10b0*/  LD.E R95, desc[UR6][R6.64] ;  /* 0x00000006065f7980 */ /* 0x000f28000c101900 */
[----:B------:R-:W5:Y:S01]  /*10c0*/  LD.E R94, desc[UR6][R4.64] ;  /* 0x00000006045e7980 */ /* 0x000f62000c101900 */
[----:B------:R-:W-:Y:S01]  /*10d0*/  VIADD R109, R111, 0x210 ;  /* 0x000002106f6d7836 */ /* 0x000fe20000000000 */
[----:B0-----:R-:W-:-:S02]  /*10e0*/  IADD3 R107, PT, PT, R104, 0x4, RZ ;  /* 0x00000004686b7810 */ /* 0x001fc40007ffe0ff */
[----:B------:R-:W-:Y:S01]  /*10f0*/  IADD3 R118, P0, PT, R114, 0x900, RZ ;  /* 0x0000090072767810 */ /* 0x000fe20007f1e0ff */
[----:B------:R-:W-:-:S04]  /*1100*/  IMAD.WIDE R120, R109, 0x4, R14 ;  /* 0x000000046d787825 */ /* 0x000fc800078e020e */
[----:B------:R-:W-:-:S04]  /*1110*/  IMAD.WIDE R122, R107, 0x4, R114 ;  /* 0x000000046b7a7825 */ /* 0x000fc800078e0272 */
[----:B------:R-:W-:Y:S02]  /*1120*/  IMAD.X R119, RZ, RZ, R115, P0 ;  /* 0x000000ffff777224 */ /* 0x000fe400000e0673 */
[----:B------:R-:W-:Y:S02]  /*1130*/  VIADD R108, R111, 0x218 ;  /* 0x000002186f6c7836 */ /* 0x000fe40000000000 */
[----:B------:R-:W-:Y:S02]  /*1140*/  VIADD R106, R104, 0x124 ;  /* 0x00000124686a7836 */ /* 0x000fe40000000000 */
[----:B------:R-:W-:-:S04]  /*1150*/  IMAD.WIDE R14, R108, 0x4, R14 ;  /* 0x000000046c0e7825 */ /* 0x000fc800078e020e */
[----:B------:R-:W-:-:S04]  /*1160*/  IMAD.WIDE R132, R104, 0x4, R118 ;  /* 0x0000000468847825 */ /* 0x000fc800078e0276 */
[----:B------:R-:W-:Y:S01]  /*1170*/  IMAD.WIDE R130, R102, 0x4, R118 ;  /* 0x0000000466827825 */ /* 0x000fe200078e0276 */
[C---:B--2---:R-:W-:Y:S01]  /*1180*/  HMMA.1684.F32.TF32 R16, R12.reuse, R116, R68 ;  /* 0x000000740c10723c */ /* 0x044fe20000085044 */
[----:B------:R0:W2:Y:S04]  /*1190*/  LD.E R71, desc[UR6][R120.64] ;  /* 0x0000000678477980 */ /* 0x0000a8000c101900 */
[----:B------:R1:W2:Y:S03]  /*11a0*/  LD.E R68, desc[UR6][R122.64] ;  /* 0x000000067a447980 */ /* 0x0002a6000c101900 */
[----:B---3--:R-:W-:Y:S01]  /*11b0*/  HMMA.1684.F32.TF32 R8, R12, R117, R72 ;  /* 0x000000750c08723c */ /* 0x008fe20000085048 */
[----:B------:R5:W3:Y:S01]  /*11c0*/  LD.E R70, desc[UR6][R14.64] ;  /* 0x000000060e467980 */ /* 0x000ae2000c101900 */
[----:B0-----:R-:W-:-:S04]  /*11d0*/  IADD3 R120, P0, PT, R114, 0x1200, RZ ;  /* 0x0000120072787810 */ /* 0x001fc80007f1e0ff */
[----:B------:R-:W-:Y:S02]  /*11e0*/  IADD3.X R121, PT, PT, RZ, R115, RZ, P0, !PT ;  /* 0x00000073ff797210 */ /* 0x000fe400007fe4ff */
[----:B-1----:R-:W-:Y:S01]  /*11f0*/  IADD3 R122, P0, PT, R114, 0x1b00, RZ ;  /* 0x00001b00727a7810 */ /* 0x002fe20007f1e0ff */
[----:B----4-:R-:W-:Y:S01]  /*1200*/  HMMA.1684.F32.TF32 R4, R12, R95, R36 ;  /* 0x0000005f0c04723c */ /* 0x010fe20000085024 */
[----:B------:R-:W-:-:S04]  /*1210*/  IMAD.WIDE R36, R106, 0x4, R114 ;  /* 0x000000046a247825 */ /* 0x000fc800078e0272 */
[----:B------:R-:W-:Y:S01]  /*1220*/  IMAD.X R123, RZ, RZ, R115, P0 ;  /* 0x000000ffff7b7224 */ /* 0x000fe200000e0673 */
[----:B------:R-:W2:Y:S01]  /*1230*/  LD.E R69, desc[UR6][R36.64] ;  /* 0x0000000624457980 */ /* 0x000ea2000c101900 */
[--C-:B------:R-:W-:Y:S01]  /*1240*/  IMAD.WIDE R128, R104, 0x4, R120.reuse ;  /* 0x0000000468807825 */ /* 0x100fe200078e0278 */
[----:B-----5:R-:W-:Y:S02]  /*1250*/  HMMA.1684.F32.TF32 R12, R12, R94, R40 ;  /* 0x0000005e0c0c723c */ /* 0x020fe40000085028 */
[----:B------:R-:W4:Y:S01]  /*1260*/  LD.E R40, desc[UR6][R132.64] ;  /* 0x0000000684287980 */ /* 0x000f22000c101900 */
[----:B------:R-:W-:-:S03]  /*1270*/  IMAD.WIDE R126, R102, 0x4, R120 ;  /* 0x00000004667e7825 */ /* 0x000fc600078e0278 */
[----:B------:R-:W4:Y:S01]  /*1280*/  LD.E R41, desc[UR6][R130.64] ;  /* 0x0000000682297980 */ /* 0x000f22000c101900 */
[----:B------:R-:W-:-:S03]  /*1290*/  IMAD.WIDE R124, R104, 0x4, R122 ;  /* 0x00000004687c7825 */ /* 0x000fc600078e027a */
[----:B------:R-:W5:Y:S01]  /*12a0*/  LD.E R38, desc[UR6][R128.64] ;  /* 0x0000000680267980 */ /* 0x000f62000c101900 */
[----:B------:R-:W-:-:S03]  /*12b0*/  IMAD.WIDE R42, R102, 0x4, R122 ;  /* 0x00000004662a7825 */ /* 0x000fc600078e027a */
[----:B------:R-:W5:Y:S01]  /*12c0*/  LD.E R39, desc[UR6][R126.64] ;  /* 0x000000067e277980 */ /* 0x000f62000c101900 */
[----:B------:R-:W-:-:S03]  /*12d0*/  IMAD.WIDE R74, R109, 0x4, R112 ;  /* 0x000000046d4a7825 */ /* 0x000fc600078e0270 */
[----:B------:R0:W3:Y:S01]  /*12e0*/  LD.E R36, desc[UR6][R124.64] ;  /* 0x000000067c247980 */ /* 0x0000e2000c101900 */
[----:B------:R-:W-:-:S03]  /*12f0*/  IMAD.WIDE R72, R108, 0x4, R112 ;  /* 0x000000046c487825 */ /* 0x000fc600078e0270 */
[----:B------:R-:W3:Y:S04]  /*1300*/  LD.E R37, desc[UR6][R42.64] ;  /* 0x000000062a257980 */ /* 0x000ee8000c101900 */
[----:B------:R-:W2:Y:S04]  /*1310*/  LD.E R75, desc[UR6][R74.64] ;  /* 0x000000064a4b7980 */ /* 0x000ea8000c101900 */
[----:B------:R-:W2:Y:S01]  /*1320*/  LD.E R73, desc[UR6][R72.64] ;  /* 0x0000000648497980 */ /* 0x000ea2000c101900 */
[C---:B0-----:R-:W-:Y:S01]  /*1330*/  IMAD.WIDE R124, R107.reuse, 0x4, R120 ;  /* 0x000000046b7c7825 */ /* 0x041fe200078e0278 */
[C---:B----4-:R-:W-:Y:S08]  /*1340*/  HMMA.1684.F32.TF32 R20, R40.reuse, R117, R20 ;  /* 0x000000752814723c */ /* 0x050ff00000085014 */
[----:B------:R-:W-:Y:S08]  /*1350*/  HMMA.1684.F32.TF32 R24, R40, R116, R24 ;  /* 0x000000742818723c */ /* 0x000ff00000085018 */
[C---:B-----5:R-:W-:Y:S08]  /*1360*/  HMMA.1684.F32.TF32 R44, R38.reuse, R117, R44 ;  /* 0x00000075262c723c */ /* 0x060ff0000008502c */
[C---:B------:R-:W-:Y:S08]  /*1370*/  HMMA.1684.F32.TF32 R48, R38.reuse, R116, R48 ;  /* 0x000000742630723c */ /* 0x040ff00000085030 */
[C---:B------:R-:W-:Y:S08]  /*1380*/  HMMA.1684.F32.TF32 R52, R38.reuse, R95, R52 ;  /* 0x0000005f2634723c */ /* 0x040ff00000085034 */
[----:B------:R-:W-:Y:S01]  /*1390*/  HMMA.1684.F32.TF32 R56, R38, R94, R56 ;  /* 0x0000005e2638723c */ /* 0x000fe20000085038 */
[----:B------:R-:W-:-:S04]  /*13a0*/  IMAD.WIDE R38, R107, 0x4, R118 ;  /* 0x000000046b267825 */ /* 0x000fc800078e0276 */
[C---:B------:R-:W-:Y:S01]  /*13b0*/  IMAD.WIDE R118, R106.reuse, 0x4, R118 ;  /* 0x000000046a767825 */ /* 0x040fe200078e0276 */
[----:B------:R-:W4:Y:S02]  /*13c0*/  LD.E R42, desc[UR6][R38.64] ;  /* 0x00000006262a7980 */ /* 0x000f24000c101900 */
[C---:B---3--:R-:W-:Y:S02]  /*13d0*/  HMMA.1684.F32.TF32 R60, R36.reuse, R117, R60 ;  /* 0x00000075243c723c */ /* 0x048fe4000008503c */
[----:B------:R0:W4:Y:S06]  /*13e0*/  LD.E R43, desc[UR6][R118.64] ;  /* 0x00000006762b7980 */ /* 0x00012c000c101900 */
[----:B------:R-:W-:Y:S01]  /*13f0*/  HMMA.1684.F32.TF32 R64, R36, R116, R64 ;  /* 0x000000742440723c */ /* 0x000fe20000085040 */
[----:B------:R-:W-:Y:S01]  /*1400*/  IMAD.WIDE R116, R106, 0x4, R120 ;  /* 0x000000046a747825 */ /* 0x000fe200078e0278 */
[----:B------:R-:W-:-:S05]  /*1410*/  IADD3 R120, P0, PT, R112, 0x1080, RZ ;  /* 0x0000108070787810 */ /* 0x000fca0007f1e0ff */
[----:B------:R-:W-:Y:S01]  /*1420*/  IMAD.X R121, RZ, RZ, R113, P0 ;  /* 0x000000ffff797224 */ /* 0x000fe200000e0671 */
[----:B0-----:R-:W-:Y:S01]  /*1430*/  IADD3 R118, P0, PT, R114, 0x20, RZ ;  /* 0x0000002072767810 */ /* 0x001fe20007f1e0ff */
[----:B--2---:R-:W-:Y:S03]  /*1440*/  HMMA.1684.F32.TF32 R8, R68, R75, R8 ;  /* 0x0000004b4408723c */ /* 0x004fe60000085008 */
[----:B------:R-:W-:-:S05]  /*1450*/  IADD3.X R119, PT, PT, RZ, R115, RZ, P0, !PT ;  /* 0x00000073ff777210 */ /* 0x000fca00007fe4ff */
[C---:B------:R-:W-:Y:S08]  /*1460*/  HMMA.1684.F32.TF32 R16, R68.reuse, R73, R16 ;  /* 0x000000494410723c */ /* 0x040ff00000085010 */
[C---:B------:R-:W-:Y:S08]  /*1470*/  HMMA.1684.F32.TF32 R4, R68.reuse, R71, R4 ;  /* 0x000000474404723c */ /* 0x040ff00000085004 */
[----:B------:R-:W-:Y:S01]  /*1480*/  HMMA.1684.F32.TF32 R12, R68, R70, R12 ;  /* 0x00000046440c723c */ /* 0x000fe2000008500c */
[----:B------:R-:W-:-:S04]  /*1490*/  IMAD.WIDE R68, R107, 0x4, R122 ;  /* 0x000000046b447825 */ /* 0x000fc800078e027a */
[----:B------:R-:W-:Y:S01]  /*14a0*/  IMAD.WIDE R122, R106, 0x4, R122 ;  /* 0x000000046a7a7825 */ /* 0x000fe200078e027a */
[----:B------:R-:W2:Y:S02]  /*14b0*/  LD.E R38, desc[UR6][R68.64] ;  /* 0x0000000644267980 */ /* 0x000ea4000c101900 */
[C---:B------:R-:W-:Y:S02]  /*14c0*/  HMMA.1684.F32.TF32 R28, R40.reuse, R95, R28 ;  /* 0x0000005f281c723c */ /* 0x040fe4000008501c */
[----:B------:R-:W2:Y:S06]  /*14d0*/  LD.E R39, desc[UR6][R122.64] ;  /* 0x000000067a277980 */ /* 0x000eac000c101900 */
[----:B------:R-:W-:Y:S01]  /*14e0*/  HMMA.1684.F32.TF32 R32, R40, R94, R32 ;  /* 0x0000005e2820723c */ /* 0x000fe20000085020 */
[----:B------:R0:W3:Y:S01]  /*14f0*/  LD.E R41, desc[UR6][R116.64] ;  /* 0x0000000674297980 */ /* 0x0000e2000c101900 */
[----:B------:R-:W-:-:S03]  /*1500*/  IMAD.WIDE R126, R104, 0x4, R118 ;  /* 0x00000004687e7825 */ /* 0x000fc600078e0276 */
[----:B------:R1:W3:Y:S01]  /*1510*/  LD.E R40, desc[UR6][R124.64] ;  /* 0x000000067c287980 */ /* 0x0002e2000c101900 */
[----:B0-----:R-:W-:-:S05]  /*1520*/  IADD3 R116, P0, PT, R112, 0x10c0, RZ ;  /* 0x000010c070747810 */ /* 0x001fca0007f1e0ff */
[----:B------:R-:W-:Y:S02]  /*1530*/  IMAD.X R117, RZ, RZ, R113, P0 ;  /* 0x000000ffff757224 */ /* 0x000fe400000e0671 */
[----:B-1----:R-:W-:-:S04]  /*1540*/  IMAD.WIDE R124, R102, 0x4, R118 ;  /* 0x00000004667c7825 */ /* 0x002fc800078e0276 */
[C---:B------:R-:W-:Y:S01]  /*1550*/  IMAD.WIDE R122, R111.reuse, 0x4, R116 ;  /* 0x000000046f7a7825 */ /* 0x040fe200078e0274 */
[C---:B------:R-:W-:Y:S04]  /*1560*/  HMMA.1684.F32.TF32 R80, R36.reuse, R95, R80 ;  /* 0x0000005f2450723c */ /* 0x040fe80000085050 */
[----:B------:R-:W5:Y:S04]  /*1570*/  LD.E R72, desc[UR6][R122.64] ;  /* 0x000000067a487980 */ /* 0x000f68000c101900 */
[----:B------:R-:W-:Y:S01]  /*1580*/  HMMA.1684.F32.TF32 R76, R36, R94, R76 ;  /* 0x0000005e244c723c */ /* 0x000fe2000008504c */
[----:B------:R-:W5:Y:S04]  /*1590*/  LD.E R36, desc[UR6][R126.64] ;  /* 0x000000067e247980 */ /* 0x000f68000c101900 */
[----:B------:R0:W5:Y:S01]  /*15a0*/  LD.E R37, desc[UR6][R124.64] ;  /* 0x000000067c257980 */ /* 0x000162000c101900 */
[----:B------:R-:W-:-:S04]  /*15b0*/  IMAD.WIDE R94, R111, 0x4, R120 ;  /* 0x000000046f5e7825 */ /* 0x000fc800078e0278 */
[C---:B------:R-:W-:Y:S02]  /*15c0*/  IMAD.WIDE R68, R110.reuse, 0x4, R116 ;  /* 0x000000046e447825 */ /* 0x040fe400078e0274 */
[----:B------:R-:W5:Y:S02]  /*15d0*/  LD.E R94, desc[UR6][R94.64] ;  /* 0x000000065e5e7980 */ /* 0x000f64000c101900 */
[--C-:B------:R-:W-:Y:S02]  /*15e0*/  IMAD.WIDE R128, R110, 0x4, R120.reuse ;  /* 0x000000046e807825 */ /* 0x100fe400078e0278 */
[----:B------:R-:W5:Y:S04]  /*15f0*/  LD.E R69, desc[UR6][R68.64] ;  /* 0x0000000644457980 */ /* 0x000f68000c101900 */
[----:B------:R1:W5:Y:S01]  /*1600*/  LD.E R74, desc[UR6][R128.64] ;  /* 0x00000006804a7980 */ /* 0x000362000c101900 */
[----:B0-----:R-:W-:-:S04]  /*1610*/  IMAD.WIDE R124, R108, 0x4, R120 ;  /* 0x000000046c7c7825 */ /* 0x001fc800078e0278 */
[----:B------:R-:W-:-:S04]  /*1620*/  IMAD.WIDE R126, R109, 0x4, R116 ;  /* 0x000000046d7e7825 */ /* 0x000fc800078e0274 */
[----:B-1----:R-:W-:-:S04]  /*1630*/  IMAD.WIDE R128, R106, 0x4, R118 ;  /* 0x000000046a807825 */ /* 0x002fc800078e0276 */
[----:B------:R-:W-:-:S05]  /*1640*/  IMAD.WIDE R116, R108, 0x4, R116 ;  /* 0x000000046c747825 */ /* 0x000fca00078e0274 */
[----:B------:R-:W5:Y:S01]  /*1650*/  LD.E R68, desc[UR6][R116.64] ;  /* 0x0000000674447980 */ /* 0x000f62000c101900 */
[C---:B----4-:R-:W-:Y:S08]  /*1660*/  HMMA.1684.F32.TF32 R20, R42.reuse, R75, R20 ;  /* 0x0000004b2a14723c */ /* 0x050ff00000085014 */
[C---:B------:R-:W-:Y:S08]  /*1670*/  HMMA.1684.F32.TF32 R24, R42.reuse, R73, R24 ;  /* 0x000000492a18723c */ /* 0x040ff00000085018 */
[C---:B------:R-:W-:Y:S08]  /*1680*/  HMMA.1684.F32.TF32 R28, R42.reuse, R71, R28 ;  /* 0x000000472a1c723c */ /* 0x040ff0000008501c */
[----:B------:R-:W-:Y:S08]  /*1690*/  HMMA.1684.F32.TF32 R32, R42, R70, R32 ;  /* 0x000000462a20723c */ /* 0x000ff00000085020 */
[C---:B--2---:R-:W-:Y:S08]  /*16a0*/  HMMA.1684.F32.TF32 R60, R38.reuse, R75, R60 ;  /* 0x0000004b263c723c */ /* 0x044ff0000008503c */
[C---:B------:R-:W-:Y:S08]  /*16b0*/  HMMA.1684.F32.TF32 R64, R38.reuse, R73, R64 ;  /* 0x000000492640723c */ /* 0x040ff00000085040 */
[C---:B------:R-:W-:Y:S08]  /*16c0*/  HMMA.1684.F32.TF32 R80, R38.reuse, R71, R80 ;  /* 0x000000472650723c */ /* 0x040ff00000085050 */
[----:B------:R-:W-:Y:S01]  /*16d0*/  HMMA.1684.F32.TF32 R76, R38, R70, R76 ;  /* 0x00000046264c723c */ /* 0x000fe2000008504c */
[----:B------:R-:W-:Y:S01]  /*16e0*/  IMAD.WIDE R38, R109, 0x4, R120 ;  /* 0x000000046d267825 */ /* 0x000fe200078e0278 */
[----:B------:R-:W-:-:S05]  /*16f0*/  IADD3 R120, P0, PT, R114, 0x1220, RZ ;  /* 0x0000122072787810 */ /* 0x000fca0007f1e0ff */
[----:B------:R-:W-:Y:S01]  /*1700*/  IMAD.X R121, RZ, RZ, R115, P0 ;  /* 0x000000ffff797224 */ /* 0x000fe200000e0673 */
[----:B------:R-:W-:Y:S01]  /*1710*/  IADD3 R122, P0, PT, R114, 0x920, RZ ;  /* 0x00000920727a7810 */ /* 0x000fe20007f1e0ff */
[----:B---3--:R-:W-:Y:S03]  /*1720*/  HMMA.1684.F32.TF32 R44, R40, R75, R44 ;  /* 0x0000004b282c723c */ /* 0x008fe6000008502c */
[----:B------:R-:W-:-:S05]  /*1730*/  IADD3.X R123, PT, PT, RZ, R115, RZ, P0, !PT ;  /* 0x00000073ff7b7210 */ /* 0x000fca00007fe4ff */
[C---:B------:R-:W-:Y:S08]  /*1740*/  HMMA.1684.F32.TF32 R48, R40.reuse, R73, R48 ;  /* 0x000000492830723c */ /* 0x040ff00000085030 */
[C---:B------:R-:W-:Y:S01]  /*1750*/  HMMA.1684.F32.TF32 R52, R40.reuse, R71, R52 ;  /* 0x000000472834723c */ /* 0x040fe20000085034 */
[----:B------:R-:W2:Y:S07]  /*1760*/  LD.E R71, desc[UR6][R126.64] ;  /* 0x000000067e477980 */ /* 0x000eae000c101900 */
[----:B------:R-:W-:Y:S01]  /*1770*/  HMMA.1684.F32.TF32 R56, R40, R70, R56 ;  /* 0x000000462838723c */ /* 0x000fe20000085038 */
[----:B------:R-:W3:Y:S01]  /*1780*/  LD.E R70, desc[UR6][R124.64] ;  /* 0x000000067c467980 */ /* 0x000ee2000c101900 */
[----:B------:R-:W-:-:S03]  /*1790*/  IMAD.WIDE R134, R104, 0x4, R120 ;  /* 0x0000000468867825 */ /* 0x000fc600078e0278 */
[----:B------:R-:W4:Y:S03]  /*17a0*/  LD.E R73, desc[UR6][R38.64] ;  /* 0x0000000626497980 */ /* 0x000f26000c101900 */
[C---:B-----5:R-:W-:Y:S01]  /*17b0*/  HMMA.1684.F32.TF32 R40, R36.reuse, R72, R4 ;  /* 0x000000482428723c */ /* 0x060fe20000085004 */
[----:B------:R-:W-:Y:S01]  /*17c0*/  IMAD.WIDE R6, R107, 0x4, R118 ;  /* 0x000000046b067825 */ /* 0x000fe200078e0276 */
[----:B------:R-:W-:Y:S01]  /*17d0*/  IADD3 R118, P0, PT, R114, 0x1b20, RZ ;  /* 0x00001b2072767810 */ /* 0x000fe20007f1e0ff */
[----:B------:R0:W4:Y:S04]  /*17e0*/  LD.E R5, desc[UR6][R128.64] ;  /* 0x0000000680057980 */ /* 0x000128000c101900 */
[----:B------:R-:W-:Y:S01]  /*17f0*/  IMAD.X R119, RZ, RZ, R115, P0 ;  /* 0x000000ffff777224 */ /* 0x000fe200000e0673 */
[C---:B------:R-:W-:Y:S01]  /*1800*/  HMMA.1684.F32.TF32 R8, R36.reuse, R94, R8 ;  /* 0x0000005e2408723c */ /* 0x040fe20000085008 */
[----:B------:R-:W-:Y:S01]  /*1810*/  IMAD.WIDE R130, R102, 0x4, R120 ;  /* 0x0000000466827825 */ /* 0x000fe200078e0278 */
[----:B------:R-:W4:Y:S03]  /*1820*/  LD.E R4, desc[UR6][R6.64] ;  /* 0x0000000606047980 */ /* 0x000f26000c101900 */
[--C-:B------:R-:W-:Y:S01]  /*1830*/  IMAD.WIDE R132, R104, 0x4, R122.reuse ;  /* 0x0000000468847825 */ /* 0x100fe200078e027a */
[----:B------:R-:W5:Y:S03]  /*1840*/  LD.E R38, desc[UR6][R134.64] ;  /* 0x0000000686267980 */ /* 0x000f66000c101900 */
[----:B0-----:R-:W-:Y:S01]  /*1850*/  IMAD.WIDE R128, R102, 0x4, R122 ;  /* 0x0000000466807825 */ /* 0x001fe200078e027a */
[----:B------:R-:W-:Y:S01]  /*1860*/  HMMA.1684.F32.TF32 R16, R36, R74, R16 ;  /* 0x0000004a2410723c */ /* 0x000fe20000085010 */
[----:B------:R-:W5:Y:S02]  /*1870*/  LD.E R39, desc[UR6][R130.64] ;  /* 0x0000000682277980 */ /* 0x000f64000c101900 */
[----:B------:R-:W-:-:S04]  /*1880*/  IMAD.WIDE R126, R104, 0x4, R118 ;  /* 0x00000004687e7825 */ /* 0x000fc800078e0276 */
[----:B------:R-:W-:Y:S01]  /*1890*/  IMAD.WIDE R124, R102, 0x4, R118 ;  /* 0x00000004667c7825 */ /* 0x000fe200078e0276 */
[----:B------:R-:W-:Y:S01]  /*18a0*/  HMMA.1684.F32.TF32 R12, R36, R69, R12 ;  /* 0x00000045240c723c */ /* 0x000fe2000008500c */
[----:B------:R-:W2:Y:S04]  /*18b0*/  LD.E R36, desc[UR6][R132.64] ;  /* 0x0000000684247980 */ /* 0x000ea8000c101900 */
[----:B------:R-:W2:Y:S04]  /*18c0*/  LD.E R37, desc[UR6][R128.64] ;  /* 0x0000000680257980 */ /* 0x000ea8000c101900 */
[----:B------:R-:W3:Y:S04]  /*18d0*/  LD.E R6, desc[UR6][R126.64] ;  /* 0x000000067e067980 */ /* 0x000ee8000c101900 */
[----:B------:R0:W3:Y:S01]  /*18e0*/  LD.E R7, desc[UR6][R124.64] ;  /* 0x000000067c077980 */ /* 0x0000e2000c101900 */
[----:B------:R-:W-:-:S05]  /*18f0*/  IADD3 R116, P0, PT, R112, 0x2100, RZ ;  /* 0x0000210070747810 */ /* 0x000fca0007f1e0ff */
[----:B------:R-:W-:Y:S02]  /*1900*/  IMAD.X R117, RZ, RZ, R113, P0 ;  /* 0x000000ffff757224 */ /* 0x000fe400000e0671 */
[----:B0-----:R-:W-:-:S04]  /*1910*/  IMAD.WIDE R124, R107, 0x4, R122 ;  /* 0x000000046b7c7825 */ /* 0x001fc800078e027a */
[----:B------:R-:W-:-:S04]  /*1920*/  IMAD.WIDE R122, R106, 0x4, R122 ;  /* 0x000000046a7a7825 */ /* 0x000fc800078e027a */
[----:B------:R-:W-:-:S04]  /*1930*/  IMAD.WIDE R126, R107, 0x4, R118 ;  /* 0x000000046b7e7825 */ /* 0x000fc800078e0276 */
[----:B------:R-:W-:-:S04]  /*1940*/  IMAD.WIDE R118, R106, 0x4, R118 ;  /* 0x000000046a767825 */ /* 0x000fc800078e0276 */
[----:B------:R-:W-:Y:S01]  /*1950*/  IMAD.WIDE R130, R111, 0x4, R116 ;  /* 0x000000046f827825 */ /* 0x000fe200078e0274 */
[-C--:B-----5:R-:W-:Y:S08]  /*1960*/  HMMA.1684.F32.TF32 R44, R38, R94.reuse, R44 ;  /* 0x0000005e262c723c */ /* 0x0a0ff0000008502c */
[-C--:B--2---:R-:W-:Y:S08]  /*1970*/  HMMA.1684.F32.TF32 R20, R36, R94.reuse, R20 ;  /* 0x0000005e2414723c */ /* 0x084ff00000085014 */
[----:B---3--:R-:W-:Y:S01]  /*1980*/  HMMA.1684.F32.TF32 R60, R6, R94, R60 ;  /* 0x0000005e063c723c */ /* 0x008fe2000008503c */
[----:B------:R-:W-:-:S07]  /*1990*/  IMAD.WIDE R94, R107, 0x4, R120 ;  /* 0x000000046b5e7825 */ /* 0x000fce00078e0278 */
[C---:B------:R-:W-:Y:S08]  /*19a0*/  HMMA.1684.F32.TF32 R48, R38.reuse, R74, R48 ;  /* 0x0000004a2630723c */ /* 0x040ff00000085030 */
[C---:B------:R-:W-:Y:S08]  /*19b0*/  HMMA.1684.F32.TF32 R52, R38.reuse, R72, R52 ;  /* 0x000000482634723c */ /* 0x040ff00000085034 */
[----:B------:R-:W-:Y:S01]  /*19c0*/  HMMA.1684.F32.TF32 R56, R38, R69, R56 ;  /* 0x000000452638723c */ /* 0x000fe20000085038 */
[----:B------:R0:W2:Y:S07]  /*19d0*/  LD.E R38, desc[UR6][R94.64] ;  /* 0x000000065e267980 */ /* 0x0000ae000c101900 */
[----:B------:R-:W-:Y:S01]  /*19e0*/  HMMA.1684.F32.TF32 R24, R36, R74, R24 ;  /* 0x0000004a2418723c */ /* 0x000fe20000085018 */
[----:B0-----:R-:W-:-:S07]  /*19f0*/  IADD3 R94, P0, PT, R112, 0x2140, RZ ;  /* 0x00002140705e7810 */ /* 0x001fce0007f1e0ff */
[----:B------:R-:W-:Y:S01]  /*1a00*/  HMMA.1684.F32.TF32 R64, R6, R74, R64 ;  /* 0x0000004a0640723c */ /* 0x000fe20000085040 */
[----:B------:R-:W-:Y:S01]  /*1a10*/  IADD3 R74, P2, PT, R114, 0x40, RZ ;  /* 0x00000040724a7810 */ /* 0x000fe20007f5e0ff */
[----:B------:R-:W-:-:S03]  /*1a20*/  IMAD.X R95, RZ, RZ, R113, P0 ;  /* 0x000000ffff5f7224 */ /* 0x000fc600000e0671 */
[----:B------:R-:W-:Y:S01]  /*1a30*/  IADD3.X R75, PT, PT, RZ, R115, RZ, P2, !PT ;  /* 0x00000073ff4b7210 */ /* 0x000fe200017fe4ff */
[----:B------:R-:W-:Y:S02]  /*1a40*/  IMAD.WIDE R120, R106, 0x4, R120 ;  /* 0x000000046a787825 */ /* 0x000fe400078e0278 */
[C---:B------:R-:W-:Y:S02]  /*1a50*/  HMMA.1684.F32.TF32 R28, R36.reuse, R72, R28 ;  /* 0x00000048241c723c */ /* 0x040fe4000008501c */
[--C-:B------:R-:W-:Y:S01]  /*1a60*/  IMAD.WIDE R132, R104, 0x4, R74.reuse ;  /* 0x0000000468847825 */ /* 0x100fe200078e024a */
[----:B------:R-:W2:Y:S03]  /*1a70*/  LD.E R39, desc[UR6][R120.64] ;  /* 0x0000000678277980 */ /* 0x000ea6000c101900 */
[----:B------:R-:W-:Y:S02]  /*1a80*/  IMAD.WIDE R128, R102, 0x4, R74 ;  /* 0x0000000466807825 */ /* 0x000fe400078e024a */
[----:B------:R-:W-:Y:S01]  /*1a90*/  HMMA.1684.F32.TF32 R32, R36, R69, R32 ;  /* 0x000000452420723c */ /* 0x000fe20000085020 */
[----:B------:R0:W3:Y:S04]  /*1aa0*/  LD.E R36, desc[UR6][R124.64] ;  /* 0x000000067c247980 */ /* 0x0000e8000c101900 */
[----:B------:R-:W3:Y:S01]  /*1ab0*/  LD.E R37, desc[UR6][R122.64] ;  /* 0x000000067a257980 */ /* 0x000ee2000c101900 */
[----:B0-----:R-:W-:-:S02]  /*1ac0*/  IMAD.WIDE R124, R111, 0x4, R94 ;  /* 0x000000046f7c7825 */ /* 0x001fc400078e025e */
[C---:B----4-:R-:W-:Y:S01]  /*1ad0*/  HMMA.1684.F32.TF32 R8, R4.reuse, R73, R8 ;  /* 0x000000490408723c */ /* 0x050fe20000085008 */
[----:B------:R-:W4:Y:S04]  /*1ae0*/  LD.E R123, desc[UR6][R130.64] ;  /* 0x00000006827b7980 */ /* 0x000f28000c101900 */
[----:B------:R-:W5:Y:S03]  /*1af0*/  LD.E R121, desc[UR6][R124.64] ;  /* 0x000000067c797980 */ /* 0x000f66000c101900 */
[C---:B------:R-:W-:Y:S08]  /*1b00*/  HMMA.1684.F32.TF32 R16, R4.reuse, R70, R16 ;  /* 0x000000460410723c */ /* 0x040ff00000085010 */
[C---:B------:R-:W-:Y:S08]  /*1b10*/  HMMA.1684.F32.TF32 R40, R4.reuse, R71, R40 ;  /* 0x000000470428723c */ /* 0x040ff00000085028 */
[----:B------:R-:W-:Y:S01]  /*1b20*/  HMMA.1684.F32.TF32 R12, R4, R68, R12 ;  /* 0x00000044040c723c */ /* 0x000fe2000008500c */
[----:B------:R-:W5:Y:S04]  /*1b30*/  LD.E R4, desc[UR6][R132.64] ;  /* 0x0000000684047980 */ /* 0x000f68000c101900 */
[----:B------:R-:W5:Y:S03]  /*1b40*/  LD.E R5, desc[UR6][R128.64] ;  /* 0x0000000680057980 */ /* 0x000f66000c101900 */
[C---:B------:R-:W-:Y:S08]  /*1b50*/  HMMA.1684.F32.TF32 R80, R6.reuse, R72, R80 ;  /* 0x000000480650723c */ /* 0x040ff00000085050 */
[----:B------:R-:W-:Y:S01]  /*1b60*/  HMMA.1684.F32.TF32 R76, R6, R69, R76 ;  /* 0x00000045064c723c */ /* 0x000fe2000008504c */
[----:B------:R0:W4:Y:S04]  /*1b70*/  LD.E R6, desc[UR6][R126.64] ;  /* 0x000000067e067980 */ /* 0x000128000c101900 */
[----:B------:R1:W4:Y:S01]  /*1b80*/  LD.E R7, desc[UR6][R118.64] ;  /* 0x0000000676077980 */ /* 0x000322000c101900 */
[----:B0-----:R-:W-:-:S04]  /*1b90*/  IMAD.WIDE R126, R110, 0x4, R116 ;  /* 0x000000046e7e7825 */ /* 0x001fc800078e0274 */
[----:B-1----:R-:W-:Y:S01]  /*1ba0*/  IMAD.WIDE R118, R110, 0x4, R94 ;  /* 0x000000046e767825 */ /* 0x002fe200078e025e */
[----:B------:R0:W4:Y:S04]  /*1bb0*/  LD.E R122, desc[UR6][R126.64] ;  /* 0x000000067e7a7980 */ /* 0x000128000c101900 */
[----:B------:R-:W4:Y:S01]  /*1bc0*/  LD.E R120, desc[UR6][R118.64] ;  /* 0x0000000676787980 */ /* 0x000f22000c101900 */
[----:B------:R-:W-:-:S05]  /*1bd0*/  IADD3 R128, P0, PT, R114, 0x940, RZ ;  /* 0x0000094072807810 */ /* 0x000fca0007f1e0ff */
[----:B------:R-:W-:Y:S01]  /*1be0*/  IMAD.X R129, RZ, RZ, R115, P0 ;  /* 0x000000ffff817224 */ /* 0x000fe200000e0673 */
[----:B0-----:R-:W-:-:S04]  /*1bf0*/  IADD3 R126, P0, PT, R114, 0x1240, RZ ;  /* 0x00001240727e7810 */ /* 0x001fc80007f1e0ff */
[----:B------:R-:W-:Y:S02]  /*1c00*/  IADD3.X R127, PT, PT, RZ, R115, RZ, P0, !PT ;  /* 0x00000073ff7f7210 */ /* 0x000fe400007fe4ff */
[----:B------:R-:W-:-:S05]  /*1c10*/  IADD3 R124, P0, PT, R114, 0x1b40, RZ ;  /* 0x00001b40727c7810 */ /* 0x000fca0007f1e0ff */
[----:B------:R-:W-:Y:S02]  /*1c20*/  IMAD.X R125, RZ, RZ, R115, P0 ;  /* 0x000000ffff7d7224 */ /* 0x000fe400000e0673 */
[----:B------:R-:W-:-:S04]  /*1c30*/  IMAD.WIDE R136, R104, 0x4, R126 ;  /* 0x0000000468887825 */ /* 0x000fc800078e027e */
[----:B------:R-:W-:-:S04]  /*1c40*/  IMAD.WIDE R134, R102, 0x4, R126 ;  /* 0x0000000466867825 */ /* 0x000fc800078e027e */
[----:B------:R-:W-:-:S04]  /*1c50*/  IMAD.WIDE R132, R104, 0x4, R124 ;  /* 0x0000000468847825 */ /* 0x000fc800078e027c */
[----:B------:R-:W-:Y:S01]  /*1c60*/  IMAD.WIDE R130, R102, 0x4, R124 ;  /* 0x0000000466827825 */ /* 0x000fe200078e027c */
[C---:B--2---:R-:W-:Y:S08]  /*1c70*/  HMMA.1684.F32.TF32 R44, R38.reuse, R73, R44 ;  /* 0x00000049262c723c */ /* 0x044ff0000008502c */
[C---:B------:R-:W-:Y:S08]  /*1c80*/  HMMA.1684.F32.TF32 R48, R38.reuse, R70, R48 ;  /* 0x000000462630723c */ /* 0x040ff00000085030 */
[C---:B------:R-:W-:Y:S08]  /*1c90*/  HMMA.1684.F32.TF32 R52, R38.reuse, R71, R52 ;  /* 0x000000472634723c */ /* 0x040ff00000085034 */
[----:B------:R-:W-:Y:S08]  /*1ca0*/  HMMA.1684.F32.TF32 R56, R38, R68, R56 ;  /* 0x000000442638723c */ /* 0x000ff00000085038 */
[C---:B---3--:R-:W-:Y:S08]  /*1cb0*/  HMMA.1684.F32.TF32 R20, R36.reuse, R73, R20 ;  /* 0x000000492414723c */ /* 0x048ff00000085014 */
[C---:B------:R-:W-:Y:S08]  /*1cc0*/  HMMA.1684.F32.TF32 R24, R36.reuse, R70, R24 ;  /* 0x000000462418723c */ /* 0x040ff00000085018 */
[C---:B------:R-:W-:Y:S08]  /*1cd0*/  HMMA.1684.F32.TF32 R28, R36.reuse, R71, R28 ;  /* 0x00000047241c723c */ /* 0x040ff0000008501c */
[----:B------:R-:W-:Y:S08]  /*1ce0*/  HMMA.1684.F32.TF32 R32, R36, R68, R32 ;  /* 0x000000442420723c */ /* 0x000ff00000085020 */
[----:B-----5:R-:W-:Y:S01]  /*1cf0*/  HMMA.1684.F32.TF32 R36, R4, R121, R40 ;  /* 0x000000790424723c */ /* 0x020fe20000085028 */
[----:B------:R-:W-:-:S04]  /*1d00*/  IMAD.WIDE R42, R107, 0x4, R74 ;  /* 0x000000046b2a7825 */ /* 0x000fc800078e024a */
[----:B------:R-:W-:Y:S01]  /*1d10*/  IMAD.WIDE R74, R106, 0x4, R74 ;  /* 0x000000046a4a7825 */ /* 0x000fe200078e024a */
[----:B------:R-:W2:Y:S02]  /*1d20*/  LD.E R40, desc[UR6][R42.64] ;  /* 0x000000062a287980 */ /* 0x000ea4000c101900 */
[C---:B----4-:R-:W-:Y:S01]  /*1d30*/  HMMA.1684.F32.TF32 R60, R6.reuse, R73, R60 ;  /* 0x00000049063c723c */ /* 0x050fe2000008503c */
[--C-:B------:R-:W-:Y:S01]  /*1d40*/  IMAD.WIDE R72, R109, 0x4, R116.reuse ;  /* 0x000000046d487825 */ /* 0x100fe200078e0274 */
[----:B------:R-:W2:Y:S04]  /*1d50*/  LD.E R41, desc[UR6][R74.64] ;  /* 0x000000064a297980 */ /* 0x000ea8000c101900 */
[----:B------:R-:W2:Y:S02]  /*1d60*/  LD.E R119, desc[UR6][R72.64] ;  /* 0x0000000648777980 */ /* 0x000ea4000c101900 */
[C---:B------:R-:W-:Y:S08]  /*1d70*/  HMMA.1684.F32.TF32 R64, R6.reuse, R70, R64 ;  /* 0x000000460640723c */ /* 0x040ff00000085040 */
[----:B------:R-:W-:Y:S01]  /*1d80*/  HMMA.1684.F32.TF32 R80, R6, R71, R80 ;  /* 0x000000470650723c */ /* 0x000fe20000085050 */
[----:B------:R-:W-:-:S05]  /*1d90*/  IMAD.WIDE R70, R108, 0x4, R116 ;  /* 0x000000046c467825 */ /* 0x000fca00078e0274 */
[----:B------:R0:W3:Y:S02]  /*1da0*/  LD.E R118, desc[UR6][R70.64] ;  /* 0x0000000646767980 */ /* 0x0000e4000c101900 */
[----:B------:R-:W-:Y:S01]  /*1db0*/  HMMA.1684.F32.TF32 R76, R6, R68, R76 ;  /* 0x00000044064c723c */ /* 0x000fe2000008504c */
[----:B------:R-:W-:-:S04]  /*1dc0*/  IMAD.WIDE R68, R109, 0x4, R94 ;  /* 0x000000046d447825 */ /* 0x000fc800078e025e */
[----:B------:R-:W-:Y:S01]  /*1dd0*/  IMAD.WIDE R6, R108, 0x4, R94 ;  /* 0x000000046c067825 */ /* 0x000fe200078e025e */
[----:B------:R1:W4:Y:S04]  /*1de0*/  LD.E R117, desc[UR6][R68.64] ;  /* 0x0000000644757980 */ /* 0x000328000c101900 */
[----:B------:R-:W5:Y:S01]  /*1df0*/  LD.E R116, desc[UR6][R6.64] ;  /* 0x0000000606747980 */ /* 0x000f62000c101900 */
[--C-:B0-----:R-:W-:Y:S01]  /*1e00*/  IMAD.WIDE R70, R104, 0x4, R128.reuse ;  /* 0x0000000468467825 */ /* 0x101fe200078e0280 */
[C---:B------:R-:W-:Y:S03]  /*1e10*/  HMMA.1684.F32.TF32 R8, R4.reuse, R123, R8 ;  /* 0x0000007b0408723c */ /* 0x040fe60000085008 */
[--C-:B-1----:R-:W-:Y:S01]  /*1e20*/  IMAD.WIDE R68, R102, 0x4, R128.reuse ;  /* 0x0000000466447825 */ /* 0x102fe200078e0280 */
[----:B------:R-:W5:Y:S04]  /*1e30*/  LD.E R94, desc[UR6][R70.64] ;  /* 0x00000006465e7980 */ /* 0x000f68000c101900 */
[C---:B------:R-:W-:Y:S01]  /*1e40*/  HMMA.1684.F32.TF32 R16, R4.reuse, R122, R16 ;  /* 0x0000007a0410723c */ /* 0x040fe20000085010 */
[----:B------:R3:W5:Y:S04]  /*1e50*/  LD.E R95, desc[UR6][R68.64] ;  /* 0x00000006445f7980 */ /* 0x000768000c101900 */
[----:B------:R-:W5:Y:S03]  /*1e60*/  LD.E R6, desc[UR6][R136.64] ;  /* 0x0000000688067980 */ /* 0x000f66000c101900 */
[----:B------:R-:W-:Y:S01]  /*1e70*/  HMMA.1684.F32.TF32 R12, R4, R120, R12 ;  /* 0x00000078040c723c */ /* 0x000fe2000008500c */
[----:B------:R-:W5:Y:S04]  /*1e80*/  LD.E R7, desc[UR6][R134.64] ;  /* 0x0000000686077980 */ /* 0x000f68000c101900 */
[----:B------:R-:W5:Y:S04]  /*1e90*/  LD.E R4, desc[UR6][R132.64] ;  /* 0x0000000684047980 */ /* 0x000f68000c101900 */
[----:B------:R-:W5:Y:S01]  /*1ea0*/  LD.E R5, desc[UR6][R130.64] ;  /* 0x0000000682057980 */ /* 0x000f62000c101900 */
[----:B--2---:R-:W-:Y:S01]  /*1eb0*/  HMMA.1684.F32.TF32 R72, R40, R119, R8 ;  /* 0x000000772848723c */ /* 0x004fe20000085008 */
[----:B------:R-:W-:-:S05]  /*1ec0*/  IMAD.WIDE R10, R107, 0x4, R128 ;  /* 0x000000046b0a7825 */ /* 0x000fca00078e0280 */
[----:B------:R0:W2:Y:S02]  /*1ed0*/  LD.E R8, desc[UR6][R10.64] ;  /* 0x000000060a087980 */ /* 0x0000a4000c101900 */
[C---:B---3--:R-:W-:Y:S08]  /*1ee0*/  HMMA.1684.F32.TF32 R68, R40.reuse, R118, R16 ;  /* 0x000000762844723c */ /* 0x048ff00000085010 */
[C---:B----4-:R-:W-:Y:S08]  /*1ef0*/  HMMA.1684.F32.TF32 R36, R40.reuse, R117, R36 ;  /* 0x000000752824723c */ /* 0x050ff00000085024 */
[----:B-----5:R-:W-:Y:S01]  /*1f00*/  HMMA.1684.F32.TF32 R40, R40, R116, R12 ;  /* 0x000000742828723c */ /* 0x020fe2000008500c */
[----:B------:R-:W-:-:S02]  /*1f10*/  IADD3 R14, P0, PT, R112, 0x3180, RZ ;  /* 0x00003180700e7810 */ /* 0x000fc40007f1e0ff */
[----:B------:R-:W-:-:S03]  /*1f20*/  IADD3 R12, P2, PT, R112, 0x31c0, RZ ;  /* 0x000031c0700c7810 */ /* 0x000fc60007f5e0ff */
[----:B------:R-:W-:Y:S01]  /*1f30*/  IMAD.X R15, RZ, RZ, R113, P0 ;  /* 0x000000ffff0f7224 */ /* 0x000fe200000e0671 */
[----:B0-----:R-:W-:Y:S02]  /*1f40*/  IADD3 R10, P0, PT, R114, 0x60, RZ ;  /* 0x00000060720a7810 */ /* 0x001fe40007f1e0ff */
[----:B------:R-:W-:Y:S01]  /*1f50*/  IADD3.X R13, PT, PT, RZ, R113, RZ, P2, !PT ;  /* 0x00000071ff0d7210 */ /* 0x000fe200017fe4ff */
[----:B------:R-:W-:Y:S02]  /*1f60*/  HMMA.1684.F32.TF32 R20, R94, R123, R20 ;  /* 0x0000007b5e14723c */ /* 0x000fe40000085014 */
[----:B------:R-:W-:Y:S02]  /*1f70*/  IMAD.X R11, RZ, RZ, R115, P0 ;  /* 0x000000ffff0b7224 */ /* 0x000fe400000e0673 */
[----:B------:R-:W-:-:S04]  /*1f80*/  IMAD.WIDE R130, R111, 0x4, R12 ;  /* 0x000000046f827825 */ /* 0x000fc800078e020c */
[----:B------:R-:W-:Y:S01]  /*1f90*/  HMMA.1684.F32.TF32 R24, R94, R122, R24 ;  /* 0x0000007a5e18723c */ /* 0x000fe20000085018 */
[----:B------:R-:W-:-:S04]  /*1fa0*/  IMAD.WIDE R18, R104, 0x4, R10 ;  /* 0x0000000468127825 */ /* 0x000fc800078e020a */
[----:B------:R-:W-:-:S03]  /*1fb0*/  IMAD.WIDE R16, R102, 0x4, R10 ;  /* 0x0000000466107825 */ /* 0x000fc600078e020a */
[C---:B------:R-:W-:Y:S08]  /*1fc0*/  HMMA.1684.F32.TF32 R44, R6.reuse, R123, R44 ;  /* 0x0000007b062c723c */ /* 0x040ff0000008502c */
[C---:B------:R-:W-:Y:S08]  /*1fd0*/  HMMA.1684.F32.TF32 R48, R6.reuse, R122, R48 ;  /* 0x0000007a0630723c */ /* 0x040ff00000085030 */
[C---:B------:R-:W-:Y:S08]  /*1fe0*/  HMMA.1684.F32.TF32 R52, R6.reuse, R121, R52 ;  /* 0x000000790634723c */ /* 0x040ff00000085034 */
[----:B------:R-:W-:Y:S01]  /*1ff0*/  HMMA.1684.F32.TF32 R56, R6, R120, R56 ;  /* 0x000000780638723c */ /* 0x000fe20000085038 */
[----:B------:R-:W-:-:S04]  /*2000*/  IMAD.WIDE R6, R106, 0x4, R128 ;  /* 0x000000046a067825 */ /* 0x000fc800078e0280 */
[C-C-:B------:R-:W-:Y:S01]  /*2010*/  IMAD.WIDE R128, R110.reuse, 0x4, R14.reuse ;  /* 0x000000046e807825 */ /* 0x140fe200078e020e */
[----:B------:R-:W2:Y:S02]  /*2020*/  LD.E R9, desc[UR6][R6.64] ;  /* 0x0000000606097980 */ /* 0x000ea4000c101900 */
[C---:B------:R-:W-:Y:S08]  /*2030*/  HMMA.1684.F32.TF32 R60, R4.reuse, R123, R60 ;  /* 0x0000007b043c723c */ /* 0x040ff0000008503c */
[----:B------:R-:W-:Y:S01]  /*2040*/  HMMA.1684.F32.TF32 R64, R4, R122, R64 ;  /* 0x0000007a0440723c */ /* 0x000fe20000085040 */
[----:B------:R-:W-:Y:S01]  /*2050*/  IMAD.WIDE R122, R111, 0x4, R14 ;  /* 0x000000046f7a7825 */ /* 0x000fe200078e020e */
[----:B------:R-:W3:Y:S04]  /*2060*/  LD.E R6, desc[UR6][R18.64] ;  /* 0x0000000612067980 */ /* 0x000ee8000c101900 */
[----:B------:R0:W4:Y:S02]  /*2070*/  LD.E R111, desc[UR6][R130.64] ;  /* 0x00000006826f7980 */ /* 0x000124000c101900 */
[C---:B------:R-:W-:Y:S02]  /*2080*/  HMMA.1684.F32.TF32 R28, R94.reuse, R121, R28 ;  /* 0x000000795e1c723c */ /* 0x040fe4000008501c */
[----:B------:R-:W3:Y:S04]  /*2090*/  LD.E R123, desc[UR6][R122.64] ;  /* 0x000000067a7b7980 */ /* 0x000ee8000c101900 */
[----:B------:R-:W3:Y:S02]  /*20a0*/  LD.E R7, desc[UR6][R16.64] ;  /* 0x0000000610077980 */ /* 0x000ee4000c101900 */
[----:B------:R-:W-:Y:S01]  /*20b0*/  HMMA.1684.F32.TF32 R32, R94, R120, R32 ;  /* 0x000000785e20723c */ /* 0x000fe20000085020 */
[----:B------:R-:W-:-:S05]  /*20c0*/  IMAD.WIDE R94, R110, 0x4, R12 ;  /* 0x000000046e5e7825 */ /* 0x000fca00078e020c */
[----:B------:R-:W5:Y:S02]  /*20d0*/  LD.E R110, desc[UR6][R94.64] ;  /* 0x000000065e6e7980 */ /* 0x000f64000c101900 */
[----:B------:R-:W-:Y:S02]  /*20e0*/  HMMA.1684.F32.TF32 R80, R4, R121, R80 ;  /* 0x000000790450723c */ /* 0x000fe40000085050 */
[----:B------:R1:W5:Y:S01]  /*20f0*/  LD.E R121, desc[UR6][R128.64] ;  /* 0x0000000680797980 */ /* 0x000362000c101900 */
[----:B0-----:R-:W-:-:S05]  /*2100*/  IMAD.WIDE R130, R107, 0x4, R126 ;  /* 0x000000046b827825 */ /* 0x001fca00078e027e */
[----:B------:R-:W-:Y:S01]  /*2110*/  HMMA.1684.F32.TF32 R76, R4, R120, R76 ;  /* 0x00000078044c723c */ /* 0x000fe2000008504c */
[----:B------:R-:W-:Y:S01]  /*2120*/  IMAD.WIDE R4, R109, 0x4, R12 ;  /* 0x000000046d047825 */ /* 0x000fe200078e020c */
[----:B------:R-:W5:Y:S03]  /*2130*/  LD.E R94, desc[UR6][R130.64] ;  /* 0x00000006825e7980 */ /* 0x000f66000c101900 */
[----:B------:R-:W-:-:S04]  /*2140*/  IMAD.WIDE R126, R106, 0x4, R126 ;  /* 0x000000046a7e7825 */ /* 0x000fc800078e027e */
[C---:B-1----:R-:W-:Y:S01]  /*2150*/  IMAD.WIDE R128, R107.reuse, 0x4, R124 ;  /* 0x000000046b807825 */ /* 0x042fe200078e027c */
[----:B------:R-:W5:Y:S03]  /*2160*/  LD.E R95, desc[UR6][R126.64] ;  /* 0x000000067e5f7980 */ /* 0x000f66000c101900 */
[----:B------:R-:W-:Y:S01]  /*2170*/  IMAD.WIDE R16, R107, 0x4, R10 ;  /* 0x000000046b107825 */ /* 0x000fe200078e020a */
[----:B------:R-:W5:Y:S03]  /*2180*/  LD.E R18, desc[UR6][R128.64] ;  /* 0x0000000680127980 */ /* 0x000f66000c101900 */
[----:B------:R-:W-:-:S04]  /*2190*/  IMAD.WIDE R12, R108, 0x4, R12 ;  /* 0x000000046c0c7825 */ /* 0x000fc800078e020c */
[----:B------:R-:W-:Y:S01]  /*21a0*/  IMAD.WIDE R10, R106, 0x4, R10 ;  /* 0x000000046a0a7825 */ /* 0x000fe200078e020a */
[C---:B--2---:R-:W-:Y:S08]  /*21b0*/  HMMA.1684.F32.TF32 R20, R8.reuse, R119, R20 ;  /* 0x000000770814723c */ /* 0x044ff00000085014 */
[C---:B------:R-:W-:Y:S08]  /*21c0*/  HMMA.1684.F32.TF32 R24, R8.reuse, R118, R24 ;  /* 0x000000760818723c */ /* 0x040ff00000085018 */
[----:B------:R-:W-:Y:S08]  /*21d0*/  HMMA.1684.F32.TF32 R28, R8, R117, R28 ;  /* 0x00000075081c723c */ /* 0x000ff0000008501c */
[C---:B---3--:R-:W-:Y:S08]  /*21e0*/  HMMA.1684.F32.TF32 R72, R6.reuse, R123, R72 ;  /* 0x0000007b0648723c */ /* 0x048ff00000085048 */
[C---:B----4-:R-:W-:Y:S08]  /*21f0*/  HMMA.1684.F32.TF32 R36, R6.reuse, R111, R36 ;  /* 0x0000006f0624723c */ /* 0x050ff00000085024 */
[C---:B-----5:R-:W-:Y:S08]  /*2200*/  HMMA.1684.F32.TF32 R68, R6.reuse, R121, R68 ;  /* 0x000000790644723c */ /* 0x060ff00000085044 */
[----:B------:R-:W-:Y:S01]  /*2210*/  HMMA.1684.F32.TF32 R40, R6, R110, R40 ;  /* 0x0000006e0628723c */ /* 0x000fe20000085028 */
[----:B------:R-:W-:-:S02]  /*2220*/  IMAD.WIDE R6, R109, 0x4, R14 ;  /* 0x000000046d067825 */ /* 0x000fc400078e020e */
[----:B------:R-:W2:Y:S02]  /*2230*/  LD.E R109, desc[UR6][R4.64] ;  /* 0x00000006046d7980 */ /* 0x000ea4000c101900 */
[----:B------:R-:W-:Y:S02]  /*2240*/  IMAD.WIDE R14, R108, 0x4, R14 ;  /* 0x000000046c0e7825 */ /* 0x000fe400078e020e */
[----:B------:R-:W3:Y:S01]  /*2250*/  LD.E R108, desc[UR6][R12.64] ;  /* 0x000000060c6c7980 */ /* 0x000ee2000c101900 */
[----:B------:R-:W-:Y:S01]  /*2260*/  HMMA.1684.F32.TF32 R32, R8, R116, R32 ;  /* 0x000000740820723c */ /* 0x000fe20000085020 */
[----:B------:R-:W-:Y:S02]  /*2270*/  IMAD.WIDE R8, R106, 0x4, R124 ;  /* 0x000000046a087825 */ /* 0x000fe400078e027c */
[----:B------:R0:W4:Y:S04]  /*2280*/  LD.E R120, desc[UR6][R14.64] ;  /* 0x000000060e787980 */ /* 0x000128000c101900 */
[----:B------:R-:W5:Y:S04]  /*2290*/  LD.E R19, desc[UR6][R8.64] ;  /* 0x0000000608137980 */ /* 0x000f68000c101900 */
[----:B------:R1:W2:Y:S01]  /*22a0*/  LD.E R4, desc[UR6][R16.64] ;  /* 0x0000000610047980 */ /* 0x0002a2000c101900 */
[----:B0-----:R-:W-:-:S03]  /*22b0*/  IADD3 R14, P0, PT, R114, 0x960, RZ ;  /* 0x00000960720e7810 */ /* 0x001fc60007f1e0ff */
[----:B------:R-:W2:Y:S02]  /*22c0*/  LD.E R122, desc[UR6][R6.64] ;  /* 0x00000006067a7980 */ /* 0x000ea4000c101900 */
[----:B------:R-:W-:Y:S02]  /*22d0*/  IMAD.X R15, RZ, RZ, R115, P0 ;  /* 0x000000ffff0f7224 */ /* 0x000fe400000e0673 */
[----:B------:R-:W2:Y:S01]  /*22e0*/  LD.E R5, desc[UR6][R10.64] ;  /* 0x000000060a057980 */ /* 0x000ea2000c101900 */
[----:B-1----:R-:W-:-:S04]  /*22f0*/  IADD3 R16, P0, PT, R114, 0x1260, RZ ;  /* 0x0000126072107810 */ /* 0x002fc80007f1e0ff */
[----:B------:R-:W-:Y:S02]  /*2300*/  IADD3.X R17, PT, PT, RZ, R115, RZ, P0, !PT ;  /* 0x00000073ff117210 */ /* 0x000fe400007fe4ff */
[----:B------:R-:W-:Y:S01]  /*2310*/  IADD3 R114, P0, PT, R114, 0x1b60, RZ ;  /* 0x00001b6072727810 */ /* 0x000fe20007f1e0ff */
[----:B------:R-:W-:-:S04]  /*2320*/  IMAD.WIDE R126, R102, 0x4, R14 ;  /* 0x00000004667e7825 */ /* 0x000fc800078e020e */
[----:B------:R-:W-:Y:S01]  /*2330*/  IMAD.WIDE R124, R107, 0x4, R14 ;  /* 0x000000046b7c7825 */ /* 0x000fe200078e020e */
[----:B------:R0:W3:Y:S03]  /*2340*/  LD.E R7, desc[UR6][R126.64] ;  /* 0x000000067e077980 */ /* 0x0000e6000c101900 */
[----:B------:R-:W-:Y:S01]  /*2350*/  IMAD.X R115, RZ, RZ, R115, P0 ;  /* 0x000000ffff737224 */ /* 0x000fe200000e0673 */
[----:B------:R1:W4:Y:S01]  /*2360*/  LD.E R8, desc[UR6][R124.64] ;  /* 0x000000067c087980 */ /* 0x000322000c101900 */
[----:B------:R-:W-:-:S04]  /*2370*/  IMAD.WIDE R12, R104, 0x4, R14 ;  /* 0x00000004680c7825 */ /* 0x000fc800078e020e */
[----:B------:R-:W-:Y:S01]  /*2380*/  IMAD.WIDE R14, R106, 0x4, R14 ;  /* 0x000000046a0e7825 */ /* 0x000fe200078e020e */
[----:B------:R-:W3:Y:S03]  /*2390*/  LD.E R6, desc[UR6][R12.64] ;  /* 0x000000060c067980 */ /* 0x000ee6000c101900 */
[--C-:B------:R-:W-:Y:S01]  /*23a0*/  IMAD.WIDE R132, R104, 0x4, R16.reuse ;  /* 0x0000000468847825 */ /* 0x100fe200078e0210 */
[----:B------:R-:W4:Y:S03]  /*23b0*/  LD.E R9, desc[UR6][R14.64] ;  /* 0x000000060e097980 */ /* 0x000f26000c101900 */
[----:B------:R-:W-:Y:S01]  /*23c0*/  IMAD.WIDE R130, R102, 0x4, R16 ;  /* 0x0000000466827825 */ /* 0x000fe200078e0210 */
[----:B------:R1:W2:Y:S03]  /*23d0*/  LD.E R10, desc[UR6][R132.64] ;  /* 0x00000006840a7980 */ /* 0x0002a6000c101900 */
[--C-:B0-----:R-:W-:Y:S01]  /*23e0*/  IMAD.WIDE R126, R104, 0x4, R114.reuse ;  /* 0x00000004687e7825 */ /* 0x101fe200078e0272 */
[----:B------:R-:W2:Y:S03]  /*23f0*/  LD.E R11, desc[UR6][R130.64] ;  /* 0x00000006820b7980 */ /* 0x000ea6000c101900 */
[----:B-1----:R-:W-:Y:S01]  /*2400*/  IMAD.WIDE R124, R102, 0x4, R114 ;  /* 0x00000004667c7825 */ /* 0x002fe200078e0272 */
[----:B------:R-:W4:Y:S04]  /*2410*/  LD.E R14, desc[UR6][R126.64] ;  /* 0x000000067e0e7980 */ /* 0x000f28000c101900 */
[----:B------:R-:W4:Y:S01]  /*2420*/  LD.E R15, desc[UR6][R124.64] ;  /* 0x000000067c0f7980 */ /* 0x000f22000c101900 */
[----:B------:R-:W-:-:S04]  /*2430*/  IMAD.WIDE R128, R107, 0x4, R16 ;  /* 0x000000046b807825 */ /* 0x000fc800078e0210 */
[C---:B------:R-:W-:Y:S01]  /*2440*/  IMAD.WIDE R132, R106.reuse, 0x4, R16 ;  /* 0x000000046a847825 */ /* 0x040fe200078e0210 */
[----:B------:R-:W4:Y:S03]  /*2450*/  LD.E R12, desc[UR6][R128.64] ;  /* 0x00000006800c7980 */ /* 0x000f26000c101900 */
[--C-:B------:R-:W-:Y:S01]  /*2460*/  IMAD.WIDE R134, R107, 0x4, R114.reuse ;  /* 0x000000046b867825 */ /* 0x100fe200078e0272 */
[----:B------:R-:W4:Y:S03]  /*2470*/  LD.E R13, desc[UR6][R132.64] ;  /* 0x00000006840d7980 */ /* 0x000f26000c101900 */
[----:B------:R-:W-:Y:S01]  /*2480*/  IMAD.WIDE R106, R106, 0x4, R114 ;  /* 0x000000046a6a7825 */ /* 0x000fe200078e0272 */
[----:B------:R-:W4:Y:S04]  /*2490*/  LD.E R16, desc[UR6][R134.64] ;  /* 0x0000000686107980 */ /* 0x000f28000c101900 */
[----:B------:R-:W4:Y:S01]  /*24a0*/  LD.E R17, desc[UR6][R106.64] ;  /* 0x000000066a117980 */ /* 0x000f22000c101900 */
[C---:B------:R-:W-:Y:S08]  /*24b0*/  HMMA.1684.F32.TF32 R44, R94.reuse, R119, R44 ;  /* 0x000000775e2c723c */ /* 0x040ff0000008502c */
[C---:B------:R-:W-:Y:S08]  /*24c0*/  HMMA.1684.F32.TF32 R48, R94.reuse, R118, R48 ;  /* 0x000000765e30723c */ /* 0x040ff00000085030 */
[C---:B------:R-:W-:Y:S08]  /*24d0*/  HMMA.1684.F32.TF32 R52, R94.reuse, R117, R52 ;  /* 0x000000755e34723c */ /* 0x040ff00000085034 */
[----:B------:R-:W-:Y:S01]  /*24e0*/  HMMA.1684.F32.TF32 R56, R94, R116, R56 ;  /* 0x000000745e38723c */ /* 0x000fe20000085038 */
[----:B------:R-:W-:-:S04]  /*24f0*/  UIADD3 UR4, UPT, UPT, UR4, 0x20, URZ ;  /* 0x0000002004047890 */ /* 0x000fc8000fffe0ff */
[----:B------:R-:W-:Y:S01]  /*2500*/  UISETP.GE.AND UP0, UPT, UR4, UR8, UPT ;  /* 0x000000080400728c */ /* 0x000fe2000bf06270 */
[----:B------:R-:W-:Y:S01]  /*2510*/  IADD3 R92, PT, PT, R92, 0x20, RZ ;  /* 0x000000205c5c7810 */ /* 0x000fe20007ffe0ff */
[----:B------:R-:W-:Y:S01]  /*2520*/  VIADD R93, R93, 0x20 ;  /* 0x000000205d5d7836 */ /* 0x000fe20000000000 */
[----:B------:R-:W-:Y:S01]  /*2530*/  IADD3 R88, PT, PT, R88, 0x20, RZ ;  /* 0x0000002058587810 */ /* 0x000fe20007ffe0ff */
[----:B------:R-:W-:Y:S01]  /*2540*/  VIADD R96, R96, 0x20 ;  /* 0x0000002060607836 */ /* 0x000fe20000000000 */
[----:B------:R-:W-:Y:S01]  /*2550*/  IADD3 R85, PT, PT, R85, 0x20, RZ ;  /* 0x0000002055557810 */ /* 0x000fe20007ffe0ff */
[----:B------:R-:W-:Y:S02]  /*2560*/  VIADD R87, R87, 0x20 ;  /* 0x0000002057577836 */ /* 0x000fe40000000000 */
[----:B------:R-:W-:Y:S02]  /*2570*/  VIADD R86, R86, 0x20 ;  /* 0x0000002056567836 */ /* 0x000fe40000000000 */
[----:B------:R-:W-:-:S02]  /*2580*/  VIADD R97, R97, 0x20 ;  /* 0x0000002061617836 */ /* 0x000fc40000000000 */
[----:B------:R-:W-:Y:S01]  /*2590*/  VIADD R101, R101, 0x20 ;  /* 0x0000002065657836 */ /* 0x000fe20000000000 */
[C---:B-----5:R-:W-:Y:S08]  /*25a0*/  HMMA.1684.F32.TF32 R60, R18.reuse, R119, R60 ;  /* 0x00000077123c723c */ /* 0x060ff0000008503c */
[C---:B------:R-:W-:Y:S08]  /*25b0*/  HMMA.1684.F32.TF32 R64, R18.reuse, R118, R64 ;  /* 0x000000761240723c */ /* 0x040ff00000085040 */
[C---:B------:R-:W-:Y:S08]  /*25c0*/  HMMA.1684.F32.TF32 R80, R18.reuse, R117, R80 ;  /* 0x000000751250723c */ /* 0x040ff00000085050 */
[----:B------:R-:W-:Y:S08]  /*25d0*/  HMMA.1684.F32.TF32 R76, R18, R116, R76 ;  /* 0x00000074124c723c */ /* 0x000ff0000008504c */
[C---:B---3--:R-:W-:Y:S08]  /*25e0*/  HMMA.1684.F32.TF32 R20, R6.reuse, R123, R20 ;  /* 0x0000007b0614723c */ /* 0x048ff00000085014 */
[C---:B------:R-:W-:Y:S08]  /*25f0*/  HMMA.1684.F32.TF32 R24, R6.reuse, R121, R24 ;  /* 0x000000790618723c */ /* 0x040ff00000085018 */
[C---:B------:R-:W-:Y:S08]  /*2600*/  HMMA.1684.F32.TF32 R28, R6.reuse, R111, R28 ;  /* 0x0000006f061c723c */ /* 0x040ff0000008501c */
[----:B------:R-:W-:Y:S08]  /*2610*/  HMMA.1684.F32.TF32 R32, R6, R110, R32 ;  /* 0x0000006e0620723c */ /* 0x000ff00000085020 */
[C---:B--2---:R-:W-:Y:S08]  /*2620*/  HMMA.1684.F32.TF32 R44, R10.reuse, R123, R44 ;  /* 0x0000007b0a2c723c */ /* 0x044ff0000008502c */
[C---:B------:R-:W-:Y:S08]  /*2630*/  HMMA.1684.F32.TF32 R48, R10.reuse, R121, R48 ;  /* 0x000000790a30723c */ /* 0x040ff00000085030 */
[C---:B------:R-:W-:Y:S08]  /*2640*/  HMMA.1684.F32.TF32 R52, R10.reuse, R111, R52 ;  /* 0x0000006f0a34723c */ /* 0x040ff00000085034 */
[----:B------:R-:W-:Y:S08]  /*2650*/  HMMA.1684.F32.TF32 R56, R10, R110, R56 ;  /* 0x0000006e0a38723c */ /* 0x000ff00000085038 */
[C---:B----4-:R-:W-:Y:S08]  /*2660*/  HMMA.1684.F32.TF32 R60, R14.reuse, R123, R60 ;  /* 0x0000007b0e3c723c */ /* 0x050ff0000008503c */
[C---:B------:R-:W-:Y:S08]  /*2670*/  HMMA.1684.F32.TF32 R64, R14.reuse, R121, R64 ;  /* 0x000000790e40723c */ /* 0x040ff00000085040 */
[C---:B------:R-:W-:Y:S08]  /*2680*/  HMMA.1684.F32.TF32 R80, R14.reuse, R111, R80 ;  /* 0x0000006f0e50723c */ /* 0x040ff00000085050 */
[----:B------:R-:W-:Y:S08]  /*2690*/  HMMA.1684.F32.TF32 R76, R14, R110, R76 ;  /* 0x0000006e0e4c723c */ /* 0x000ff0000008504c */
[C---:B------:R-:W-:Y:S08]  /*26a0*/  HMMA.1684.F32.TF32 R72, R4.reuse, R122, R72 ;  /* 0x0000007a0448723c */ /* 0x040ff00000085048 */
[C---:B------:R-:W-:Y:S08]  /*26b0*/  HMMA.1684.F32.TF32 R68, R4.reuse, R120, R68 ;  /* 0x000000780444723c */ /* 0x040ff00000085044 */
[C---:B------:R-:W-:Y:S08]  /*26c0*/  HMMA.1684.F32.TF32 R36, R4.reuse, R109, R36 ;  /* 0x0000006d0424723c */ /* 0x040ff00000085024 */
[----:B------:R-:W-:Y:S01]  /*26d0*/  HMMA.1684.F32.TF32 R40, R4, R108, R40 ;  /* 0x0000006c0428723c */ /* 0x000fe20000085028 */
[----:B------:R-:W0:Y:S07]  /*26e0*/  LDC R4, c[0x0][0x39c] ;  /* 0x0000e700ff047b82 */ /* 0x000e2e0000000800 */
[C---:B------:R-:W-:Y:S08]  /*26f0*/  HMMA.1684.F32.TF32 R20, R8.reuse, R122, R20 ;  /* 0x0000007a0814723c */ /* 0x040ff00000085014 */
[C---:B------:R-:W-:Y:S08]  /*2700*/  HMMA.1684.F32.TF32 R24, R8.reuse, R120, R24 ;  /* 0x000000780818723c */ /* 0x040ff00000085018 */
[C---:B------:R-:W-:Y:S08]  /*2710*/  HMMA.1684.F32.TF32 R28, R8.reuse, R109, R28 ;  /* 0x0000006d081c723c */ /* 0x040ff0000008501c */
[----:B------:R-:W-:Y:S08]  /*2720*/  HMMA.1684.F32.TF32 R32, R8, R108, R32 ;  /* 0x0000006c0820723c */ /* 0x000ff00000085020 */
[C---:B------:R-:W-:Y:S08]  /*2730*/  HMMA.1684.F32.TF32 R44, R12.reuse, R122, R44 ;  /* 0x0000007a0c2c723c */ /* 0x040ff0000008502c */
[C---:B------:R-:W-:Y:S08]  /*2740*/  HMMA.1684.F32.TF32 R48, R12.reuse, R120, R48 ;  /* 0x000000780c30723c */ /* 0x040ff00000085030 */
[C---:B------:R-:W-:Y:S08]  /*2750*/  HMMA.1684.F32.TF32 R52, R12.reuse, R109, R52 ;  /* 0x0000006d0c34723c */ /* 0x040ff00000085034 */
[----:B------:R-:W-:Y:S08]  /*2760*/  HMMA.1684.F32.TF32 R56, R12, R108, R56 ;  /* 0x0000006c0c38723c */ /* 0x000ff00000085038 */
[C---:B------:R-:W-:Y:S08]  /*2770*/  HMMA.1684.F32.TF32 R60, R16.reuse, R122, R60 ;  /* 0x0000007a103c723c */ /* 0x040ff0000008503c */
[C---:B------:R-:W-:Y:S08]  /*2780*/  HMMA.1684.F32.TF32 R64, R16.reuse, R120, R64 ;  /* 0x000000781040723c */ /* 0x040ff00000085040 */
[C---:B------:R-:W-:Y:S08]  /*2790*/  HMMA.1684.F32.TF32 R80, R16.reuse, R109, R80 ;  /* 0x0000006d1050723c */ /* 0x040ff00000085050 */
[----:B------:R-:W-:Y:S01]  /*27a0*/  HMMA.1684.F32.TF32 R76, R16, R108, R76 ;  /* 0x0000006c104c723c */ /* 0x000fe2000008504c */
[C---:B0-----:R-:W-:Y:S01]  /*27b0*/  IMAD R91, R4.reuse, 0x20, R91 ;  /* 0x00000020045b7824 */ /* 0x041fe200078e025b */
[C---:B------:R-:W-:Y:S01]  /*27c0*/  LEA R90, R4.reuse, R90, 0x5 ;  /* 0x0000005a045a7211 */ /* 0x040fe200078e28ff */
[----:B------:R-:W-:-:S02]  /*27d0*/  IMAD R89, R4, 0x20, R89 ;  /* 0x0000002004597824 */ /* 0x000fc400078e0259 */
[----:B------:R-:W-:Y:S01]  /*27e0*/  IMAD R84, R4, 0x20, R84 ;  /* 0x0000002004547824 */ /* 0x000fe200078e0254 */
[----:B------:R-:W-:Y:S06]  /*27f0*/  BAR.SYNC.DEFER_BLOCKING 0x0 ;  /* 0x0000000000007b1d */ /* 0x000fec0000010000 */
[----:B------:R-:W-:Y:S08]  /*2800*/  BRA.U !UP0, `(.L_x_27) ;  /* 0xffffffdd08947547 */ /* 0x000ff0000b83ffff */
.L_x_0:
[----:B------:R-:W1:Y:S01]  /*2810*/  LDC.64 R4, c[0x0][0x398] ;  /* 0x0000e600ff047b82 */ /* 0x000e620000000a00 */
[----:B------:R-:W-:Y:S01]  /*2820*/  LEA R2, R2, R103, 0x2 ;  /* 0x0000006702027211 */ /* 0x000fe200078e10ff */
[----:B------:R-:W-:-:S04]  /*2830*/  IMAD R3, R0, 0x2, R105 ;  /* 0x0000000200037824 */ /* 0x000fc800078e0269 */
[----:B------:R-:W-:Y:S01]  /*2840*/  IMAD.SHL.U32 R0, R2, 0x20, RZ ;  /* 0x0000002002007824 */ /* 0x000fe200078e00ff */
[----:B------:R-:W-:-:S03]  /*2850*/  SHF.L.U32 R3, R3, 0x6, RZ ;  /* 0x0000000603037819 */ /* 0x000fc600000006ff */
[C---:B------:R-:W-:Y:S01]  /*2860*/  VIADD R2, R0.reuse, 0x10 ;  /* 0x0000001000027836 */ /* 0x040fe20000000000 */
[C---:B------:R-:W-:Y:S01]  /*2870*/  IADD3 R13, PT, PT, R3.reuse, 0x20, RZ ;  /* 0x00000020030d7810 */ /* 0x040fe20007ffe0ff */
[C---:B------:R-:W-:Y:S02]  /*2880*/  VIADD R7, R3.reuse, 0x10 ;  /* 0x0000001003077836 */ /* 0x040fe40000000000 */
[C---:B------:R-:W-:Y:S01]  /*2890*/  VIADD R15, R3.reuse, 0x30 ;  /* 0x00000030030f7836 */ /* 0x040fe20000000000 */
[-C--:B-1----:R-:W-:Y:S02]  /*28a0*/  ISETP.GE.AND P1, PT, R0, R5.reuse, PT ;  /* 0x000000050000720c */ /* 0x082fe40003f26270 */
[-C--:B------:R-:W-:Y:S01]  /*28b0*/  ISETP.GE.AND P0, PT, R2, R5.reuse, PT ;  /* 0x000000050200720c */ /* 0x080fe20003f06270 */
[C---:B------:R-:W-:Y:S01]  /*28c0*/  IMAD R2, R3.reuse, R5, RZ ;  /* 0x0000000503027224 */ /* 0x040fe200078e02ff */
[-C--:B------:R-:W-:Y:S02]  /*28d0*/  ISETP.GE.OR P5, PT, R3, R4.reuse, P1 ;  /* 0x000000040300720c */ /* 0x080fe40000fa6670 */
[----:B------:R-:W-:-:S02]  /*28e0*/  ISETP.GE.OR P2, PT, R7, R4, P1 ;  /* 0x000000040700720c */ /* 0x000fc40000f46670 */
[-C--:B------:R-:W-:Y:S02]  /*28f0*/  ISETP.GE.OR P3, PT, R7, R4.reuse, P0 ;  /* 0x000000040700720c */ /* 0x080fe40000766670 */
[----:B------:R-:W-:-:S07]  /*2900*/  ISETP.GE.OR P4, PT, R3, R4, P0 ;  /* 0x000000040300720c */ /* 0x000fce0000786670 */
[----:B------:R-:W-:Y:S06]  /*2910*/  @P5 BRA `(.L_x_28) ;  /* 0x0000000000445947 */ /* 0x000fec0003800000 */
[----:B------:R-:W1:Y:S01]  /*2920*/  S2R R9, SR_LANEID ;  /* 0x0000000000097919 */ /* 0x000e620000000000 */
[----:B------:R-:W2:Y:S01]  /*2930*/  LDC.64 R6, c[0x0][0x390] ;  /* 0x0000e400ff067b82 */ /* 0x000ea20000000a00 */
[----:B------:R-:W-:Y:S01]  /*2940*/  SHF.R.U32.HI R11, RZ, 0x1, R5 ;  /* 0x00000001ff0b7819 */ /* 0x000fe20000011605 */
[----:B------:R-:W-:Y:S01]  /*2950*/  IMAD.IADD R3, R0, 0x1, R2 ;  /* 0x0000000100037824 */ /* 0x000fe200078e0202 */
[----:B------:R-:W-:Y:S05]  /*2960*/  WARPSYNC.ALL ;  /* 0x0000000000007948 */ /* 0x000fea0003800000 */
[----:B--2---:R-:W-:Y:S01]  /*2970*/  IMAD.WIDE R6, R3, 0x4, R6 ;  /* 0x0000000403067825 */ /* 0x004fe200078e0206 */
[----:B-1----:R-:W-:-:S02]  /*2980*/  LOP3.LUT R8, R9, 0x3, RZ, 0xc0, !PT ;  /* 0x0000000309087812 */ /* 0x002fc400078ec0ff */
[----:B------:R-:W-:Y:S02]  /*2990*/  SHF.R.U32.HI R10, RZ, 0x2, R9 ;  /* 0x00000002ff0a7819 */ /* 0x000fe40000011609 */
[----:B------:R-:W-:-:S03]  /*29a0*/  MOV R9, RZ ;  /* 0x000000ff00097202 */ /* 0x000fc60000000f00 */
[----:B------:R-:W-:-:S03]  /*29b0*/  IMAD.WIDE.U32 R8, R10, R11, R8 ;  /* 0x0000000b0a087225 */ /* 0x000fc600078e0008 */
[----:B------:R-:W-:-:S04]  /*29c0*/  LEA R6, P5, R8, R6, 0x3 ;  /* 0x0000000608067211 */ /* 0x000fc800078a18ff */
[----:B------:R-:W-:-:S03]  /*29d0*/  LEA.HI.X R7, R8, R7, R9, 0x3, P5 ;  /* 0x0000000708077211 */ /* 0x000fc600028f1c09 */
[----:B------:R-:W-:Y:S02]  /*29e0*/  IMAD.WIDE.U32 R8, R11, 0x40, R6 ;  /* 0x000000400b087825 */ /* 0x000fe400078e0006 */
[----:B0-----:R1:W-:Y:S04]  /*29f0*/  ST.E.64 desc[UR6][R6.64], R72 ;  /* 0x0000004806007985 */ /* 0x0013e8000c101b06 */
[----:B------:R1:W-:Y:S04]  /*2a00*/  ST.E.64 desc[UR6][R8.64], R74 ;  /* 0x0000004a08007985 */ /* 0x0003e8000c101b06 */
[----:B------:R1:W-:Y:S04]  /*2a10*/  ST.E.64 desc[UR6][R6.64+0x20], R68 ;  /* 0x0000204406007985 */ /* 0x0003e8000c101b06 */
[----:B------:R1:W-:Y:S02]  /*2a20*/  ST.E.64 desc[UR6][R8.64+0x20], R70 ;  /* 0x0000204608007985 */ /* 0x0003e4000c101b06 */
.L_x_28:
[CC--:B------:R-:W-:Y:S02]  /*2a30*/  ISETP.GE.OR P5, PT, R13.reuse, R4.reuse, P1 ;  /* 0x000000040d00720c */ /* 0x0c0fe40000fa6670 */
[-C--:B------:R-:W-:Y:S02]  /*2a40*/  ISETP.GE.OR P6, PT, R13, R4.reuse, P0 ;  /* 0x000000040d00720c */ /* 0x080fe400007c6670 */
[CC--:B------:R-:W-:Y:S02]  /*2a50*/  ISETP.GE.OR P1, PT, R15.reuse, R4.reuse, P1 ;  /* 0x000000040f00720c */ /* 0x0c0fe40000f26670 */
[----:B------:R-:W-:Y:S01]  /*2a60*/  ISETP.GE.OR P0, PT, R15, R4, P0 ;  /* 0x000000040f00720c */ /* 0x000fe20000706670 */
[----:B------:R-:W-:-:S12]  /*2a70*/  @P4 BRA `(.L_x_29) ;  /* 0x00000000004c4947 */ /* 0x000fd80003800000 */
[----:B------:R-:W2:Y:S01]  /*2a80*/  S2R R3, SR_LANEID ;  /* 0x0000000000037919 */ /* 0x000ea20000000000 */
[----:B------:R-:W3:Y:S01]  /*2a90*/  LDCU.64 UR4, c[0x0][0x390] ;  /* 0x00007200ff0477ac */ /* 0x000ee20008000a00 */
[----:B------:R-:W-:Y:S01]  /*2aa0*/  IADD3 R4, P4, PT, R0, R2, RZ ;  /* 0x0000000200047210 */ /* 0x000fe20007f9e0ff */
[----:B-1----:R-:W-:Y:S01]  /*2ab0*/  IMAD.MOV.U32 R7, RZ, RZ, RZ ;  /* 0x000000ffff077224 */ /* 0x002fe200078e00ff */
[----:B------:R-:W-:Y:S02]  /*2ac0*/  SHF.R.U32.HI R13, RZ, 0x1, R5 ;  /* 0x00000001ff0d7819 */ /* 0x000fe40000011605 */
[----:B------:R-:W-:Y:S02]  /*2ad0*/  LEA.HI.X.SX32 R11, R2, RZ, 0x1, P4 ;  /* 0x000000ff020b7211 */ /* 0x000fe400020f0eff */
[----:B--2---:R-:W-:Y:S02]  /*2ae0*/  LOP3.LUT R6, R3, 0x3, RZ, 0xc0, !PT ;  /* 0x0000000303067812 */ /* 0x004fe400078ec0ff */
[----:B------:R-:W-:-:S02]  /*2af0*/  SHF.R.U32.HI R9, RZ, 0x2, R3 ;  /* 0x00000002ff097819 */ /* 0x000fc40000011603 */
[----:B---3--:R-:W-:-:S03]  /*2b00*/  LEA R3, P4, R4, UR4, 0x2 ;  /* 0x0000000404037c11 */ /* 0x008fc6000f8810ff */
[----:B------:R-:W-:Y:S01]  /*2b10*/  IMAD.WIDE.U32 R8, R9, R13, R6 ;  /* 0x0000000d09087225 */ /* 0x000fe200078e0006 */
[----:B------:R-:W-:Y:S01]  /*2b20*/  LEA.HI.X R7, R4, UR5, R11, 0x2, P4 ;  /* 0x0000000504077c11 */ /* 0x000fe2000a0f140b */
[----:B------:R-:W-:Y:S05]  /*2b30*/  WARPSYNC.ALL ;  /* 0x0000000000007948 */ /* 0x000fea0003800000 */
[----:B------:R-:W-:-:S04]  /*2b40*/  LEA R6, P4, R8, R3, 0x3 ;  /* 0x0000000308067211 */ /* 0x000fc800078818ff */
[----:B------:R-:W-:-:S03]  /*2b50*/  LEA.HI.X R7, R8, R7, R9, 0x3, P4 ;  /* 0x0000000708077211 */ /* 0x000fc600020f1c09 */
[----:B------:R-:W-:Y:S02]  /*2b60*/  IMAD.WIDE.U32 R8, R13, 0x40, R6 ;  /* 0x000000400d087825 */ /* 0x000fe400078e0006 */
[----:B0-----:R2:W-:Y:S04]  /*2b70*/  ST.E.64 desc[UR6][R6.64+0x40], R36 ;  /* 0x0000402406007985 */ /* 0x0015e8000c101b06 */
[----:B------:R2:W-:Y:S04]  /*2b80*/  ST.E.64 desc[UR6][R8.64+0x40], R38 ;  /* 0x0000402608007985 */ /* 0x0005e8000c101b06 */
[----:B------:R2:W-:Y:S04]  /*2b90*/  ST.E.64 desc[UR6][R6.64+0x60], R40 ;  /* 0x0000602806007985 */ /* 0x0005e8000c101b06 */
[----:B------:R2:W-:Y:S02]  /*2ba0*/  ST.E.64 desc[UR6][R8.64+0x60], R42 ;  /* 0x0000602a08007985 */ /* 0x0005e4000c101b06 */
.L_x_29:
[----:B------:R-:W-:Y:S01]  /*2bb0*/  IMAD R3, R5, 0x10, R2 ;  /* 0x0000001005037824 */ /* 0x000fe200078e0202 */
[----:B------:R-:W-:Y:S06]  /*2bc0*/  @P2 BRA `(.L_x_30) ;  /* 0x0000000000442947 */ /* 0x000fec0003800000 */
[----:B------:R-:W3:Y:S01]  /*2bd0*/  S2R R4, SR_LANEID ;  /* 0x0000000000047919 */ /* 0x000ee20000000000 */
[----:B-12---:R-:W1:Y:S01]  /*2be0*/  LDC.64 R6, c[0x0][0x390] ;  /* 0x0000e400ff067b82 */ /* 0x006e620000000a00 */
[----:B------:R-:W-:Y:S01]  /*2bf0*/  IADD3 R9, PT, PT, R0, R3, RZ ;  /* 0x0000000300097210 */ /* 0x000fe20007ffe0ff */
[----:B------:R-:W-:Y:S05]  /*2c00*/  WARPSYNC.ALL ;  /* 0x0000000000007948 */ /* 0x000fea0003800000 */
[----:B------:R-:W-:Y:S01]  /*2c10*/  SHF.R.U32.HI R13, RZ, 0x1, R5 ;  /* 0x00000001ff0d7819 */ /* 0x000fe20000011605 */
[----:B-1----:R-:W-:-:S04]  /*2c20*/  IMAD.WIDE R6, R9, 0x4, R6 ;  /* 0x0000000409067825 */ /* 0x002fc800078e0206 */
[----:B------:R-:W-:Y:S01]  /*2c30*/  IMAD.MOV.U32 R9, RZ, RZ, RZ ;  /* 0x000000ffff097224 */ /* 0x000fe200078e00ff */
[----:B---3--:R-:W-:Y:S02]  /*2c40*/  LOP3.LUT R8, R4, 0x3, RZ, 0xc0, !PT ;  /* 0x0000000304087812 */ /* 0x008fe400078ec0ff */
[----:B------:R-:W-:-:S05]  /*2c50*/  SHF.R.U32.HI R11, RZ, 0x2, R4 ;  /* 0x00000002ff0b7819 */ /* 0x000fca0000011604 */
        /* <DEDUP_REMOVED lines=8> */
.L_x_30:
[----:B------:R-:W-:Y:S05]  /*2ce0*/  @P3 BRA `(.L_x_31) ;  /* 0x00000000004c3947 */ /* 0x000fea0003800000 */
[----:B-123--:R-:W1:Y:S01]  /*2cf0*/  S2R R7, SR_LANEID ;  /* 0x0000000000077919 */ /* 0x00ee620000000000 */
[----:B------:R-:W2:Y:S01]  /*2d00*/  LDCU.64 UR4, c[0x0][0x390] ;  /* 0x00007200ff0477ac */ /* 0x000ea20008000a00 */
[----:B------:R-:W-:Y:S02]  /*2d10*/  IADD3 R4, P2, PT, R0, R3, RZ ;  /* 0x0000000300047210 */ /* 0x000fe40007f5e0ff */
[----:B------:R-:W-:Y:S02]  /*2d20*/  SHF.R.U32.HI R13, RZ, 0x1, R5 ;  /* 0x00000001ff0d7819 */ /* 0x000fe40000011605 */
[----:B------:R-:W-:Y:S02]  /*2d30*/  LEA.HI.X.SX32 R11, R3, RZ, 0x1, P2 ;  /* 0x000000ff030b7211 */ /* 0x000fe400010f0eff */
[----:B--2---:R-:W-:Y:S02]  /*2d40*/  LEA R3, P2, R4, UR4, 0x2 ;  /* 0x0000000404037c11 */ /* 0x004fe4000f8410ff */
[----:B-1----:R-:W-:-:S02]  /*2d50*/  LOP3.LUT R6, R7, 0x3, RZ, 0xc0, !PT ;  /* 0x0000000307067812 */ /* 0x002fc400078ec0ff */
[----:B------:R-:W-:Y:S01]  /*2d60*/  SHF.R.U32.HI R9, RZ, 0x2, R7 ;  /* 0x00000002ff097819 */ /* 0x000fe20000011607 */
[----:B------:R-:W-:-:S04]  /*2d70*/  IMAD.MOV.U32 R7, RZ, RZ, RZ ;  /* 0x000000ffff077224 */ /* 0x000fc800078e00ff */
        /* <DEDUP_REMOVED lines=10> */
.L_x_31:
[----:B-1234-:R-:W-:Y:S01]  /*2e20*/  LEA R9, R5, R2, 0x5 ;  /* 0x0000000205097211 */ /* 0x01efe200078e28ff */
[----:B------:R-:W-:Y:S06]  /*2e30*/  @P5 BRA `(.L_x_32) ;  /* 0x0000000000445947 */ /* 0x000fec0003800000 */
[----:B------:R-:W1:Y:S01]  /*2e40*/  S2R R4, SR_LANEID ;  /* 0x0000000000047919 */ /* 0x000e620000000000 */
[----:B------:R-:W2:Y:S01]  /*2e50*/  LDC.64 R2, c[0x0][0x390] ;  /* 0x0000e400ff027b82 */ /* 0x000ea20000000a00 */
[----:B------:R-:W-:Y:S01]  /*2e60*/  IMAD.IADD R7, R0, 0x1, R9 ;  /* 0x0000000100077824 */ /* 0x000fe200078e0209 */
[----:B------:R-:W-:Y:S01]  /*2e70*/  SHF.R.U32.HI R13, RZ, 0x1, R5 ;  /* 0x00000001ff0d7819 */ /* 0x000fe20000011605 */
[----:B------:R-:W-:Y:S05]  /*2e80*/  WARPSYNC.ALL ;  /* 0x0000000000007948 */ /* 0x000fea0003800000 */
[----:B--2---:R-:W-:-:S04]  /*2e90*/  IMAD.WIDE R2, R7, 0x4, R2 ;  /* 0x0000000407027825 */ /* 0x004fc800078e0202 */
[----:B------:R-:W-:Y:S01]  /*2ea0*/  IMAD.MOV.U32 R7, RZ, RZ, RZ ;  /* 0x000000ffff077224 */ /* 0x000fe200078e00ff */
[----:B-1----:R-:W-:Y:S02]  /*2eb0*/  LOP3.LUT R6, R4, 0x3, RZ, 0xc0, !PT ;  /* 0x0000000304067812 */ /* 0x002fe400078ec0ff */
        /* <DEDUP_REMOVED lines=9> */
.L_x_32:
[----:B------:R-:W-:Y:S05]  /*2f50*/  @P6 BRA `(.L_x_33) ;  /* 0x00000000004c6947 */ /* 0x000fea0003800000 */
[----:B-1----:R-:W1:Y:S01]  /*2f60*/  S2R R3, SR_LANEID ;  /* 0x0000000000037919 */ /* 0x002e620000000000 */
[----:B------:R-:W2:Y:S01]  /*2f70*/  LDCU.64 UR4, c[0x0][0x390] ;  /* 0x00007200ff0477ac */ /* 0x000ea20008000a00 */
[----:B------:R-:W-:Y:S02]  /*2f80*/  IADD3 R4, P2, PT, R0, R9, RZ ;  /* 0x0000000900047210 */ /* 0x000fe40007f5e0ff */
[----:B------:R-:W-:Y:S02]  /*2f90*/  SHF.R.U32.HI R15, RZ, 0x1, R5 ;  /* 0x00000001ff0f7819 */ /* 0x000fe40000011605 */
[----:B------:R-:W-:Y:S02]  /*2fa0*/  LEA.HI.X.SX32 R13, R9, RZ, 0x1, P2 ;  /* 0x000000ff090d7211 */ /* 0x000fe400010f0eff */
[----:B--2---:R-:W-:Y:S02]  /*2fb0*/  LEA R11, P2, R4, UR4, 0x2 ;  /* 0x00000004040b7c11 */ /* 0x004fe4000f8410ff */
[----:B-1----:R-:W-:-:S02]  /*2fc0*/  LOP3.LUT R2, R3, 0x3, RZ, 0xc0, !PT ;  /* 0x0000000303027812 */ /* 0x002fc400078ec0ff */
[----:B------:R-:W-:Y:S02]  /*2fd0*/  SHF.R.U32.HI R7, RZ, 0x2, R3 ;  /* 0x00000002ff077819 */ /* 0x000fe40000011603 */
[----:B------:R-:W-:-:S03]  /*2fe0*/  MOV R3, RZ ;  /* 0x000000ff00037202 */ /* 0x000fc60000000f00 */
        /* <DEDUP_REMOVED lines=10> */
.L_x_33:
[----:B------:R-:W-:Y:S01]  /*3090*/  IMAD R9, R5, 0x10, R9 ;  /* 0x0000001005097824 */ /* 0x000fe200078e0209 */
[----:B------:R-:W-:Y:S06]  /*30a0*/  @P1 BRA `(.L_x_34) ;  /* 0x0000000000441947 */ /* 0x000fec0003800000 */
[----:B------:R-:W3:Y:S01]  /*30b0*/  S2R R4, SR_LANEID ;  /* 0x0000000000047919 */ /* 0x000ee20000000000 */
[----:B-12---:R-:W1:Y:S01]  /*30c0*/  LDC.64 R2, c[0x0][0x390] ;  /* 0x0000e400ff027b82 */ /* 0x006e620000000a00 */
[----:B------:R-:W-:Y:S01]  /*30d0*/  IMAD.IADD R7, R0, 0x1, R9 ;  /* 0x0000000100077824 */ /* 0x000fe200078e0209 */
[----:B------:R-:W-:Y:S01]  /*30e0*/  SHF.R.U32.HI R13, RZ, 0x1, R5 ;  /* 0x00000001ff0d7819 */ /* 0x000fe20000011605 */
[----:B------:R-:W-:Y:S05]  /*30f0*/  WARPSYNC.ALL ;  /* 0x0000000000007948 */ /* 0x000fea0003800000 */
[----:B-1----:R-:W-:Y:S01]  /*3100*/  IMAD.WIDE R2, R7, 0x4, R2 ;  /* 0x0000000407027825 */ /* 0x002fe200078e0202 */
[----:B------:R-:W-:-:S02]  /*3110*/  MOV R7, RZ ;  /* 0x000000ff00077202 */ /* 0x000fc40000000f00 */
        /* <DEDUP_REMOVED lines=10> */
.L_x_34:
[----:B0-----:R-:W-:Y:S05]  /*31c0*/  @P0 EXIT ;  /* 0x000000000000094d */ /* 0x001fea0003800000 */
[----:B-123--:R-:W0:Y:S01]  /*31d0*/  S2R R3, SR_LANEID ;  /* 0x0000000000037919 */ /* 0x00ee220000000000 */
[----:B------:R-:W1:Y:S01]  /*31e0*/  LDCU.64 UR4, c[0x0][0x390] ;  /* 0x00007200ff0477ac */ /* 0x000e620008000a00 */
[----:B------:R-:W-:Y:S02]  /*31f0*/  SHF.R.U32.HI R11, RZ, 0x1, R5 ;  /* 0x00000001ff0b7819 */ /* 0x000fe40000011605 */
[----:B------:R-:W-:-:S04]  /*3200*/  IADD3 R0, P0, PT, R0, R9, RZ ;  /* 0x0000000900007210 */ /* 0x000fc80007f1e0ff */
[----:B------:R-:W-:Y:S02]  /*3210*/  LEA.HI.X.SX32 R9, R9, RZ, 0x1, P0 ;  /* 0x000000ff09097211 */ /* 0x000fe400000f0eff */
[----:B-1----:R-:W-:Y:S02]  /*3220*/  LEA R7, P0, R0, UR4, 0x2 ;  /* 0x0000000400077c11 */ /* 0x002fe4000f8010ff */
[----:B0-----:R-:W-:Y:S02]  /*3230*/  LOP3.LUT R2, R3, 0x3, RZ, 0xc0, !PT ;  /* 0x0000000303027812 */ /* 0x001fe400078ec0ff */
        /* <DEDUP_REMOVED lines=8> */
[----:B------:R-:W-:Y:S04]  /*32c0*/  ST.E.64 desc[UR6][R2.64+0x40], R80 ;  /* 0x0000405002007985 */ /* 0x000fe8000c101b06 */
[----:B------:R-:W-:Y:S04]  /*32d0*/  ST.E.64 desc[UR6][R4.64+0x40], R82 ;  /* 0x0000405204007985 */ /* 0x000fe8000c101b06 */
[----:B------:R-:W-:Y:S04]  /*32e0*/  ST.E.64 desc[UR6][R2.64+0x60], R76 ;  /* 0x0000604c02007985 */ /* 0x000fe8000c101b06 */
[----:B------:R-:W-:Y:S01]  /*32f0*/  ST.E.64 desc[UR6][R4.64+0x60], R78 ;  /* 0x0000604e04007985 */ /* 0x000fe2000c101b06 */
[----:B------:R-:W-:Y:S05]  /*3300*/  EXIT ;  /* 0x000000000000794d */ /* 0x000fea0003800000 */
.L_x_35:
[----:B------:R-:W-:-:S00]  /*3310*/  BRA `(.L_x_35) ;  /* 0xfffffffc00fc7947 */ /* 0x000fc0000383ffff */
[----:B------:R-:W-:-:S00]  /*3320*/  NOP ;  /* 0x0000000000007918 */ /* 0x000fc00000000000 */
        /* <DEDUP_REMOVED lines=13> */
.L_x_36:


//--------------------- .nv.shared._Z33matrix_multiplication_tensor_corePKfS0_Pfiii --------------------------
	.section	.nv.shared._Z33matrix_multiplication_tensor_corePKfS0_Pfiii,"aw",@nobits
	.sectionflags	@""
	.align	4
.nv.shared._Z33matrix_multiplication_tensor_corePKfS0_Pfiii:
	.zero		36352


//--------------------- .nv.shared.reserved.0     --------------------------
	.section	.nv.shared.reserved.0,"aw",@nobits
	.weak		__nv_reservedSMEM_offset_0_alias
	.size		__nv_reservedSMEM_offset_0_alias, 0, 64
	.other		__nv_reservedSMEM_offset_0_alias,@"STO_CUDA_RESERVED_SHARED STV_DEFAULT"
__nv_reservedSMEM_offset_0_alias:
	.zero		0
	.zero		64


//--------------------- .nv.constant0._Z33matrix_multiplication_tensor_corePKfS0_Pfiii --------------------------
	.section	.nv.constant0._Z33matrix_multiplication_tensor_corePKfS0_Pfiii,"a",@progbits
	.sectionflags	@""
	.align	4
.nv.constant0._Z33matrix_multiplication_tensor_corePKfS0_Pfiii:
	.zero		932


//--------------------- SYMBOLS --------------------------

	.type		.nv.reservedSmem.offset0,@object
	.size		.nv.reservedSmem.offset0,0x4
	.type		.nv.reservedSmem.cap,@object
	.size		.nv.reservedSmem.cap,0x4
